//
// Generated by NVIDIA NVVM Compiler
//
// Compiler Build ID: CL-36424714
// Cuda compilation tools, release 13.0, V13.0.88
// Based on NVVM 20.0.0
//

.version 9.0
.target sm_100
.address_size 64

	// .globl	_Z10batched_mmILi64ELi8ELi4EEvPK6__halfS2_PS0_iiii
// _ZZ10batched_mmILi64ELi8ELi4EEvPK6__halfS2_PS0_iiiiE3A_s has been demoted
// _ZZ10batched_mmILi64ELi8ELi4EEvPK6__halfS2_PS0_iiiiE3B_s has been demoted

.visible .entry _Z10batched_mmILi64ELi8ELi4EEvPK6__halfS2_PS0_iiii(
	.param .u64 .ptr .align 1 _Z10batched_mmILi64ELi8ELi4EEvPK6__halfS2_PS0_iiii_param_0,
	.param .u64 .ptr .align 1 _Z10batched_mmILi64ELi8ELi4EEvPK6__halfS2_PS0_iiii_param_1,
	.param .u64 .ptr .align 1 _Z10batched_mmILi64ELi8ELi4EEvPK6__halfS2_PS0_iiii_param_2,
	.param .u32 _Z10batched_mmILi64ELi8ELi4EEvPK6__halfS2_PS0_iiii_param_3,
	.param .u32 _Z10batched_mmILi64ELi8ELi4EEvPK6__halfS2_PS0_iiii_param_4,
	.param .u32 _Z10batched_mmILi64ELi8ELi4EEvPK6__halfS2_PS0_iiii_param_5,
	.param .u32 _Z10batched_mmILi64ELi8ELi4EEvPK6__halfS2_PS0_iiii_param_6
)
{
	.reg .pred 	%p<125>;
	.reg .b16 	%rs<43>;
	.reg .b32 	%r<105>;
	.reg .b32 	%f<311>;
	.reg .b64 	%rd<27>;
	// demoted variable
	.shared .align 4 .b8 _ZZ10batched_mmILi64ELi8ELi4EEvPK6__halfS2_PS0_iiiiE3A_s[16640];
	// demoted variable
	.shared .align 4 .b8 _ZZ10batched_mmILi64ELi8ELi4EEvPK6__halfS2_PS0_iiiiE3B_s[16640];
	ld.param.u64 	%rd14, [_Z10batched_mmILi64ELi8ELi4EEvPK6__halfS2_PS0_iiii_param_0];
	ld.param.u64 	%rd15, [_Z10batched_mmILi64ELi8ELi4EEvPK6__halfS2_PS0_iiii_param_1];
	ld.param.u64 	%rd16, [_Z10batched_mmILi64ELi8ELi4EEvPK6__halfS2_PS0_iiii_param_2];
	ld.param.u32 	%r50, [_Z10batched_mmILi64ELi8ELi4EEvPK6__halfS2_PS0_iiii_param_4];
	ld.param.u32 	%r51, [_Z10batched_mmILi64ELi8ELi4EEvPK6__halfS2_PS0_iiii_param_5];
	ld.param.u32 	%r52, [_Z10batched_mmILi64ELi8ELi4EEvPK6__halfS2_PS0_iiii_param_6];
	cvta.to.global.u64 	%rd1, %rd16;
	mov.u32 	%r1, %tid.x;
	mov.u32 	%r53, %ctaid.x;
	shl.b32 	%r54, %r53, 6;
	shl.b32 	%r55, %r1, 2;
	and.b32  	%r2, %r55, 60;
	or.b32  	%r3, %r2, %r54;
	mov.u32 	%r56, %ctaid.y;
	shl.b32 	%r4, %r56, 6;
	shr.u32 	%r57, %r1, 1;
	and.b32  	%r5, %r57, 504;
	add.s32 	%r6, %r5, %r4;
	mov.u32 	%r7, %ctaid.z;
	setp.lt.s32 	%p1, %r52, 1;
	mov.f32 	%f207, 0f00000000;
	mov.f32 	%f208, %f207;
	mov.f32 	%f209, %f207;
	mov.f32 	%f210, %f207;
	mov.f32 	%f211, %f207;
	mov.f32 	%f212, %f207;
	mov.f32 	%f213, %f207;
	mov.f32 	%f214, %f207;
	mov.f32 	%f215, %f207;
	mov.f32 	%f216, %f207;
	mov.f32 	%f217, %f207;
	mov.f32 	%f218, %f207;
	mov.f32 	%f219, %f207;
	mov.f32 	%f220, %f207;
	mov.f32 	%f221, %f207;
	mov.f32 	%f222, %f207;
	mov.f32 	%f223, %f207;
	mov.f32 	%f224, %f207;
	mov.f32 	%f225, %f207;
	mov.f32 	%f226, %f207;
	mov.f32 	%f227, %f207;
	mov.f32 	%f228, %f207;
	mov.f32 	%f229, %f207;
	mov.f32 	%f230, %f207;
	mov.f32 	%f231, %f207;
	mov.f32 	%f232, %f207;
	mov.f32 	%f233, %f207;
	mov.f32 	%f234, %f207;
	mov.f32 	%f235, %f207;
	mov.f32 	%f236, %f207;
	mov.f32 	%f237, %f207;
	mov.f32 	%f238, %f207;
	@%p1 bra 	$L__BB0_23;
	mad.lo.s32 	%r59, %r50, %r7, %r4;
	add.s32 	%r60, %r59, %r5;
	mad.lo.s32 	%r8, %r52, %r60, %r2;
	cvt.u16.u32 	%rs1, %r1;
	and.b16  	%rs2, %rs1, 15;
	mul.wide.u16 	%r61, %rs2, 1040;
	shr.u32 	%r62, %r1, 4;
	shl.b32 	%r63, %r62, 5;
	add.s32 	%r64, %r61, %r63;
	mov.u32 	%r65, _ZZ10batched_mmILi64ELi8ELi4EEvPK6__halfS2_PS0_iiiiE3A_s;
	add.s32 	%r66, %r64, %r65;
	add.s32 	%r9, %r66, 520;
	mul.wide.u16 	%r67, %rs2, 16;
	mad.lo.s32 	%r68, %r62, 2080, %r67;
	mov.u32 	%r69, _ZZ10batched_mmILi64ELi8ELi4EEvPK6__halfS2_PS0_iiiiE3B_s;
	add.s32 	%r70, %r68, %r69;
	add.s32 	%r10, %r70, 8;
	cvta.to.global.u64 	%rd2, %rd14;
	cvta.to.global.u64 	%rd3, %rd15;
	mov.b32 	%r96, 0;
	mov.f32 	%f207, 0f00000000;
$L__BB0_2:
	shl.b32 	%r72, %r96, 6;
	or.b32  	%r12, %r72, %r2;
	add.s32 	%r103, %r5, %r72;
	mov.u32 	%r73, %ctaid.z;
	mad.lo.s32 	%r74, %r52, %r73, %r103;
	mad.lo.s32 	%r102, %r51, %r74, %r3;
	add.s32 	%r99, %r8, %r72;
	mov.b32 	%r101, 12;
	mov.u32 	%r97, %r10;
	mov.u32 	%r98, %r9;
	mov.u32 	%r100, %r6;
$L__BB0_3:
	setp.ge.s32 	%p2, %r12, %r52;
	setp.ge.s32 	%p3, %r100, %r50;
	mul.wide.s32 	%rd17, %r99, 2;
	add.s64 	%rd5, %rd2, %rd17;
	mov.f32 	%f271, 0f00000000;
	or.pred  	%p4, %p3, %p2;
	@%p4 bra 	$L__BB0_5;
	ld.global.u16 	%rs3, [%rd5];
	// begin inline asm
	{  cvt.f32.f16 %f271, %rs3;}

	// end inline asm
$L__BB0_5:
	setp.ge.s32 	%p5, %r103, %r52;
	setp.ge.s32 	%p6, %r3, %r51;
	st.shared.f32 	[%r98+-520], %f271;
	mul.wide.s32 	%rd18, %r102, 2;
	add.s64 	%rd6, %rd3, %rd18;
	mov.f32 	%f272, 0f00000000;
	or.pred  	%p7, %p5, %p6;
	@%p7 bra 	$L__BB0_7;
	ld.global.u16 	%rs4, [%rd6];
	// begin inline asm
	{  cvt.f32.f16 %f272, %rs4;}

	// end inline asm
$L__BB0_7:
	add.s32 	%r75, %r12, 1;
	setp.ge.s32 	%p9, %r75, %r52;
	st.shared.f32 	[%r97+-8], %f272;
	mov.f32 	%f273, 0f00000000;
	or.pred  	%p10, %p3, %p9;
	@%p10 bra 	$L__BB0_9;
	ld.global.u16 	%rs5, [%rd5+2];
	// begin inline asm
	{  cvt.f32.f16 %f273, %rs5;}

	// end inline asm
$L__BB0_9:
	add.s32 	%r76, %r3, 1;
	setp.ge.s32 	%p12, %r76, %r51;
	st.shared.f32 	[%r98+-260], %f273;
	mov.f32 	%f274, 0f00000000;
	or.pred  	%p13, %p5, %p12;
	@%p13 bra 	$L__BB0_11;
	ld.global.u16 	%rs6, [%rd6+2];
	// begin inline asm
	{  cvt.f32.f16 %f274, %rs6;}

	// end inline asm
$L__BB0_11:
	add.s32 	%r77, %r12, 2;
	setp.ge.s32 	%p15, %r77, %r52;
	st.shared.f32 	[%r97+-4], %f274;
	mov.f32 	%f275, 0f00000000;
	or.pred  	%p16, %p3, %p15;
	@%p16 bra 	$L__BB0_13;
	ld.global.u16 	%rs7, [%rd5+4];
	// begin inline asm
	{  cvt.f32.f16 %f275, %rs7;}

	// end inline asm
$L__BB0_13:
	add.s32 	%r78, %r3, 2;
	setp.ge.s32 	%p18, %r78, %r51;
	st.shared.f32 	[%r98], %f275;
	mov.f32 	%f276, 0f00000000;
	or.pred  	%p19, %p5, %p18;
	@%p19 bra 	$L__BB0_15;
	ld.global.u16 	%rs8, [%rd6+4];
	// begin inline asm
	{  cvt.f32.f16 %f276, %rs8;}

	// end inline asm
$L__BB0_15:
	add.s32 	%r79, %r12, 3;
	setp.ge.s32 	%p21, %r79, %r52;
	st.shared.f32 	[%r97], %f276;
	mov.f32 	%f277, 0f00000000;
	or.pred  	%p22, %p3, %p21;
	@%p22 bra 	$L__BB0_17;
	ld.global.u16 	%rs9, [%rd5+6];
	// begin inline asm
	{  cvt.f32.f16 %f277, %rs9;}

	// end inline asm
$L__BB0_17:
	add.s32 	%r80, %r3, 3;
	setp.ge.s32 	%p24, %r80, %r51;
	st.shared.f32 	[%r98+260], %f277;
	mov.f32 	%f278, 0f00000000;
	or.pred  	%p25, %p5, %p24;
	@%p25 bra 	$L__BB0_19;
	ld.global.u16 	%rs10, [%rd6+6];
	// begin inline asm
	{  cvt.f32.f16 %f278, %rs10;}

	// end inline asm
$L__BB0_19:
	st.shared.f32 	[%r97+4], %f278;
	add.s32 	%r103, %r103, 1;
	add.s32 	%r102, %r102, %r51;
	add.s32 	%r101, %r101, 260;
	add.s32 	%r100, %r100, 1;
	add.s32 	%r99, %r99, %r52;
	add.s32 	%r98, %r98, 4;
	add.s32 	%r97, %r97, 260;
	setp.ne.s32 	%p26, %r101, 2092;
	@%p26 bra 	$L__BB0_3;
	bar.sync 	0;
	mov.b32 	%r104, 0;
$L__BB0_21:
	mul.lo.s32 	%r82, %r104, 260;
	mov.u32 	%r83, _ZZ10batched_mmILi64ELi8ELi4EEvPK6__halfS2_PS0_iiiiE3A_s;
	add.s32 	%r84, %r83, %r82;
	mov.u32 	%r85, _ZZ10batched_mmILi64ELi8ELi4EEvPK6__halfS2_PS0_iiiiE3B_s;
	add.s32 	%r86, %r85, %r82;
	shl.b32 	%r87, %r2, 2;
	add.s32 	%r88, %r86, %r87;
	shl.b32 	%r89, %r5, 2;
	add.s32 	%r90, %r84, %r89;
	ld.shared.f32 	%f163, [%r90];
	ld.shared.f32 	%f164, [%r88];
	fma.rn.f32 	%f238, %f163, %f164, %f238;
	ld.shared.f32 	%f165, [%r88+4];
	fma.rn.f32 	%f237, %f163, %f165, %f237;
	ld.shared.f32 	%f166, [%r88+8];
	fma.rn.f32 	%f236, %f163, %f166, %f236;
	ld.shared.f32 	%f167, [%r88+12];
	fma.rn.f32 	%f235, %f163, %f167, %f235;
	ld.shared.f32 	%f168, [%r90+4];
	fma.rn.f32 	%f234, %f168, %f164, %f234;
	fma.rn.f32 	%f233, %f168, %f165, %f233;
	fma.rn.f32 	%f232, %f168, %f166, %f232;
	fma.rn.f32 	%f231, %f168, %f167, %f231;
	ld.shared.f32 	%f169, [%r90+8];
	fma.rn.f32 	%f230, %f169, %f164, %f230;
	fma.rn.f32 	%f229, %f169, %f165, %f229;
	fma.rn.f32 	%f228, %f169, %f166, %f228;
	fma.rn.f32 	%f227, %f169, %f167, %f227;
	ld.shared.f32 	%f170, [%r90+12];
	fma.rn.f32 	%f226, %f170, %f164, %f226;
	fma.rn.f32 	%f225, %f170, %f165, %f225;
	fma.rn.f32 	%f224, %f170, %f166, %f224;
	fma.rn.f32 	%f223, %f170, %f167, %f223;
	ld.shared.f32 	%f171, [%r90+16];
	fma.rn.f32 	%f222, %f171, %f164, %f222;
	fma.rn.f32 	%f221, %f171, %f165, %f221;
	fma.rn.f32 	%f220, %f171, %f166, %f220;
	fma.rn.f32 	%f219, %f171, %f167, %f219;
	ld.shared.f32 	%f172, [%r90+20];
	fma.rn.f32 	%f218, %f172, %f164, %f218;
	fma.rn.f32 	%f217, %f172, %f165, %f217;
	fma.rn.f32 	%f216, %f172, %f166, %f216;
	fma.rn.f32 	%f215, %f172, %f167, %f215;
	ld.shared.f32 	%f173, [%r90+24];
	fma.rn.f32 	%f214, %f173, %f164, %f214;
	fma.rn.f32 	%f213, %f173, %f165, %f213;
	fma.rn.f32 	%f212, %f173, %f166, %f212;
	fma.rn.f32 	%f211, %f173, %f167, %f211;
	ld.shared.f32 	%f174, [%r90+28];
	fma.rn.f32 	%f210, %f174, %f164, %f210;
	fma.rn.f32 	%f209, %f174, %f165, %f209;
	fma.rn.f32 	%f208, %f174, %f166, %f208;
	fma.rn.f32 	%f207, %f174, %f167, %f207;
	add.s32 	%r104, %r104, 1;
	setp.ne.s32 	%p27, %r104, 64;
	@%p27 bra 	$L__BB0_21;
	bar.sync 	0;
	add.s32 	%r96, %r96, 1;
	add.s32 	%r91, %r52, 63;
	shr.u32 	%r92, %r91, 6;
	setp.eq.s32 	%p28, %r96, %r92;
	@%p28 bra 	$L__BB0_23;
	bra.uni 	$L__BB0_2;
$L__BB0_23:
	mov.u32 	%r93, %ctaid.z;
	setp.lt.s32 	%p29, %r6, %r50;
	mad.lo.s32 	%r94, %r50, %r93, %r6;
	mad.lo.s32 	%r16, %r94, %r51, %r3;
	setp.lt.s32 	%p30, %r3, %r51;
	and.pred  	%p31, %p29, %p30;
	mul.wide.s32 	%rd19, %r16, 2;
	add.s64 	%rd4, %rd1, %rd19;
	@%p31 bra 	$L__BB0_24;
	bra.uni 	$L__BB0_25;
$L__BB0_24:
	// begin inline asm
	{  cvt.rn.f16.f32 %rs11, %f238;}

	// end inline asm
	st.global.u16 	[%rd4], %rs11;
$L__BB0_25:
	setp.ge.s32 	%p32, %r6, %r50;
	add.s32 	%r34, %r3, 1;
	setp.ge.s32 	%p33, %r34, %r51;
	or.pred  	%p34, %p32, %p33;
	@%p34 bra 	$L__BB0_27;
	// begin inline asm
	{  cvt.rn.f16.f32 %rs12, %f237;}

	// end inline asm
	st.global.u16 	[%rd4+2], %rs12;
$L__BB0_27:
	add.s32 	%r35, %r3, 2;
	setp.ge.s32 	%p36, %r35, %r51;
	or.pred  	%p37, %p32, %p36;
	@%p37 bra 	$L__BB0_29;
	// begin inline asm
	{  cvt.rn.f16.f32 %rs13, %f236;}

	// end inline asm
	st.global.u16 	[%rd4+4], %rs13;
$L__BB0_29:
	add.s32 	%r36, %r3, 3;
	setp.ge.s32 	%p39, %r36, %r51;
	or.pred  	%p40, %p32, %p39;
	@%p40 bra 	$L__BB0_31;
	// begin inline asm
	{  cvt.rn.f16.f32 %rs14, %f235;}

	// end inline asm
	st.global.u16 	[%rd4+6], %rs14;
$L__BB0_31:
	setp.ge.s32 	%p41, %r3, %r51;
	add.s32 	%r37, %r6, 1;
	setp.ge.s32 	%p42, %r37, %r50;
	add.s32 	%r38, %r16, %r51;
	mul.wide.s32 	%rd20, %r38, 2;
	add.s64 	%rd7, %rd1, %rd20;
	or.pred  	%p43, %p42, %p41;
	@%p43 bra 	$L__BB0_33;
	// begin inline asm
	{  cvt.rn.f16.f32 %rs15, %f234;}

	// end inline asm
	st.global.u16 	[%rd7], %rs15;
$L__BB0_33:
	or.pred  	%p46, %p42, %p33;
	@%p46 bra 	$L__BB0_35;
	// begin inline asm
	{  cvt.rn.f16.f32 %rs16, %f233;}

	// end inline asm
	st.global.u16 	[%rd7+2], %rs16;
$L__BB0_35:
	or.pred  	%p49, %p42, %p36;
	@%p49 bra 	$L__BB0_37;
	// begin inline asm
	{  cvt.rn.f16.f32 %rs17, %f232;}

	// end inline asm
	st.global.u16 	[%rd7+4], %rs17;
$L__BB0_37:
	setp.ge.s32 	%p50, %r37, %r50;
	setp.ge.s32 	%p51, %r36, %r51;
	or.pred  	%p52, %p50, %p51;
	@%p52 bra 	$L__BB0_39;
	// begin inline asm
	{  cvt.rn.f16.f32 %rs18, %f231;}

	// end inline asm
	st.global.u16 	[%rd7+6], %rs18;
$L__BB0_39:
	setp.ge.s32 	%p53, %r3, %r51;
	add.s32 	%r39, %r6, 2;
	setp.ge.s32 	%p54, %r39, %r50;
	add.s32 	%r40, %r38, %r51;
	mul.wide.s32 	%rd21, %r40, 2;
	add.s64 	%rd8, %rd1, %rd21;
	or.pred  	%p55, %p54, %p53;
	@%p55 bra 	$L__BB0_41;
	// begin inline asm
	{  cvt.rn.f16.f32 %rs19, %f230;}

	// end inline asm
	st.global.u16 	[%rd8], %rs19;
$L__BB0_41:
	setp.ge.s32 	%p56, %r39, %r50;
	setp.ge.s32 	%p57, %r34, %r51;
	or.pred  	%p58, %p56, %p57;
	@%p58 bra 	$L__BB0_43;
	// begin inline asm
	{  cvt.rn.f16.f32 %rs20, %f229;}

	// end inline asm
	st.global.u16 	[%rd8+2], %rs20;
$L__BB0_43:
	setp.ge.s32 	%p59, %r39, %r50;
	setp.ge.s32 	%p60, %r35, %r51;
	or.pred  	%p61, %p59, %p60;
	@%p61 bra 	$L__BB0_45;
	// begin inline asm
	{  cvt.rn.f16.f32 %rs21, %f228;}

	// end inline asm
	st.global.u16 	[%rd8+4], %rs21;
$L__BB0_45:
	setp.ge.s32 	%p62, %r39, %r50;
	setp.ge.s32 	%p63, %r36, %r51;
	or.pred  	%p64, %p62, %p63;
	@%p64 bra 	$L__BB0_47;
	// begin inline asm
	{  cvt.rn.f16.f32 %rs22, %f227;}

	// end inline asm
	st.global.u16 	[%rd8+6], %rs22;
$L__BB0_47:
	setp.ge.s32 	%p65, %r3, %r51;
	add.s32 	%r41, %r6, 3;
	setp.ge.s32 	%p66, %r41, %r50;
	add.s32 	%r42, %r40, %r51;
	mul.wide.s32 	%rd22, %r42, 2;
	add.s64 	%rd9, %rd1, %rd22;
	or.pred  	%p67, %p66, %p65;
	@%p67 bra 	$L__BB0_49;
	// begin inline asm
	{  cvt.rn.f16.f32 %rs23, %f226;}

	// end inline asm
	st.global.u16 	[%rd9], %rs23;
$L__BB0_49:
	setp.ge.s32 	%p68, %r41, %r50;
	setp.ge.s32 	%p69, %r34, %r51;
	or.pred  	%p70, %p68, %p69;
	@%p70 bra 	$L__BB0_51;
	// begin inline asm
	{  cvt.rn.f16.f32 %rs24, %f225;}

	// end inline asm
	st.global.u16 	[%rd9+2], %rs24;
$L__BB0_51:
	setp.ge.s32 	%p71, %r41, %r50;
	setp.ge.s32 	%p72, %r35, %r51;
	or.pred  	%p73, %p71, %p72;
	@%p73 bra 	$L__BB0_53;
	// begin inline asm
	{  cvt.rn.f16.f32 %rs25, %f224;}

	// end inline asm
	st.global.u16 	[%rd9+4], %rs25;
$L__BB0_53:
	setp.ge.s32 	%p74, %r41, %r50;
	setp.ge.s32 	%p75, %r36, %r51;
	or.pred  	%p76, %p74, %p75;
	@%p76 bra 	$L__BB0_55;
	// begin inline asm
	{  cvt.rn.f16.f32 %rs26, %f223;}

	// end inline asm
	st.global.u16 	[%rd9+6], %rs26;
$L__BB0_55:
	setp.ge.s32 	%p77, %r3, %r51;
	add.s32 	%r43, %r6, 4;
	setp.ge.s32 	%p78, %r43, %r50;
	add.s32 	%r44, %r42, %r51;
	mul.wide.s32 	%rd23, %r44, 2;
	add.s64 	%rd10, %rd1, %rd23;
	or.pred  	%p79, %p78, %p77;
	@%p79 bra 	$L__BB0_57;
	// begin inline asm
	{  cvt.rn.f16.f32 %rs27, %f222;}

	// end inline asm
	st.global.u16 	[%rd10], %rs27;
$L__BB0_57:
	setp.ge.s32 	%p80, %r43, %r50;
	setp.ge.s32 	%p81, %r34, %r51;
	or.pred  	%p82, %p80, %p81;
	@%p82 bra 	$L__BB0_59;
	// begin inline asm
	{  cvt.rn.f16.f32 %rs28, %f221;}

	// end inline asm
	st.global.u16 	[%rd10+2], %rs28;
$L__BB0_59:
	setp.ge.s32 	%p83, %r43, %r50;
	setp.ge.s32 	%p84, %r35, %r51;
	or.pred  	%p85, %p83, %p84;
	@%p85 bra 	$L__BB0_61;
	// begin inline asm
	{  cvt.rn.f16.f32 %rs29, %f220;}

	// end inline asm
	st.global.u16 	[%rd10+4], %rs29;
$L__BB0_61:
	setp.ge.s32 	%p86, %r43, %r50;
	setp.ge.s32 	%p87, %r36, %r51;
	or.pred  	%p88, %p86, %p87;
	@%p88 bra 	$L__BB0_63;
	// begin inline asm
	{  cvt.rn.f16.f32 %rs30, %f219;}

	// end inline asm
	st.global.u16 	[%rd10+6], %rs30;
$L__BB0_63:
	setp.ge.s32 	%p89, %r3, %r51;
	add.s32 	%r45, %r6, 5;
	setp.ge.s32 	%p90, %r45, %r50;
	add.s32 	%r46, %r44, %r51;
	mul.wide.s32 	%rd24, %r46, 2;
	add.s64 	%rd11, %rd1, %rd24;
	or.pred  	%p91, %p90, %p89;
	@%p91 bra 	$L__BB0_65;
	// begin inline asm
	{  cvt.rn.f16.f32 %rs31, %f218;}

	// end inline asm
	st.global.u16 	[%rd11], %rs31;
$L__BB0_65:
	setp.ge.s32 	%p92, %r45, %r50;
	setp.ge.s32 	%p93, %r34, %r51;
	or.pred  	%p94, %p92, %p93;
	@%p94 bra 	$L__BB0_67;
	// begin inline asm
	{  cvt.rn.f16.f32 %rs32, %f217;}

	// end inline asm
	st.global.u16 	[%rd11+2], %rs32;
$L__BB0_67:
	setp.ge.s32 	%p95, %r45, %r50;
	setp.ge.s32 	%p96, %r35, %r51;
	or.pred  	%p97, %p95, %p96;
	@%p97 bra 	$L__BB0_69;
	// begin inline asm
	{  cvt.rn.f16.f32 %rs33, %f216;}

	// end inline asm
	st.global.u16 	[%rd11+4], %rs33;
$L__BB0_69:
	setp.ge.s32 	%p98, %r45, %r50;
	setp.ge.s32 	%p99, %r36, %r51;
	or.pred  	%p100, %p98, %p99;
	@%p100 bra 	$L__BB0_71;
	// begin inline asm
	{  cvt.rn.f16.f32 %rs34, %f215;}

	// end inline asm
	st.global.u16 	[%rd11+6], %rs34;
$L__BB0_71:
	setp.ge.s32 	%p101, %r3, %r51;
	add.s32 	%r47, %r6, 6;
	setp.ge.s32 	%p102, %r47, %r50;
	add.s32 	%r48, %r46, %r51;
	mul.wide.s32 	%rd25, %r48, 2;
	add.s64 	%rd12, %rd1, %rd25;
	or.pred  	%p103, %p102, %p101;
	@%p103 bra 	$L__BB0_73;
	// begin inline asm
	{  cvt.rn.f16.f32 %rs35, %f214;}

	// end inline asm
	st.global.u16 	[%rd12], %rs35;
$L__BB0_73:
	setp.ge.s32 	%p104, %r47, %r50;
	setp.ge.s32 	%p105, %r34, %r51;
	or.pred  	%p106, %p104, %p105;
	@%p106 bra 	$L__BB0_75;
	// begin inline asm
	{  cvt.rn.f16.f32 %rs36, %f213;}

	// end inline asm
	st.global.u16 	[%rd12+2], %rs36;
$L__BB0_75:
	setp.ge.s32 	%p107, %r47, %r50;
	setp.ge.s32 	%p108, %r35, %r51;
	or.pred  	%p109, %p107, %p108;
	@%p109 bra 	$L__BB0_77;
	// begin inline asm
	{  cvt.rn.f16.f32 %rs37, %f212;}

	// end inline asm
	st.global.u16 	[%rd12+4], %rs37;
$L__BB0_77:
	setp.ge.s32 	%p110, %r47, %r50;
	setp.ge.s32 	%p111, %r36, %r51;
	or.pred  	%p112, %p110, %p111;
	@%p112 bra 	$L__BB0_79;
	// begin inline asm
	{  cvt.rn.f16.f32 %rs38, %f211;}

	// end inline asm
	st.global.u16 	[%rd12+6], %rs38;
$L__BB0_79:
	setp.ge.s32 	%p113, %r3, %r51;
	add.s32 	%r49, %r6, 7;
	setp.ge.s32 	%p114, %r49, %r50;
	add.s32 	%r95, %r48, %r51;
	mul.wide.s32 	%rd26, %r95, 2;
	add.s64 	%rd13, %rd1, %rd26;
	or.pred  	%p115, %p114, %p113;
	@%p115 bra 	$L__BB0_81;
	// begin inline asm
	{  cvt.rn.f16.f32 %rs39, %f210;}

	// end inline asm
	st.global.u16 	[%rd13], %rs39;
$L__BB0_81:
	setp.ge.s32 	%p116, %r49, %r50;
	setp.ge.s32 	%p117, %r34, %r51;
	or.pred  	%p118, %p116, %p117;
	@%p118 bra 	$L__BB0_83;
	// begin inline asm
	{  cvt.rn.f16.f32 %rs40, %f209;}

	// end inline asm
	st.global.u16 	[%rd13+2], %rs40;
$L__BB0_83:
	setp.ge.s32 	%p119, %r49, %r50;
	setp.ge.s32 	%p120, %r35, %r51;
	or.pred  	%p121, %p119, %p120;
	@%p121 bra 	$L__BB0_85;
	// begin inline asm
	{  cvt.rn.f16.f32 %rs41, %f208;}

	// end inline asm
	st.global.u16 	[%rd13+4], %rs41;
$L__BB0_85:
	setp.ge.s32 	%p122, %r49, %r50;
	setp.ge.s32 	%p123, %r36, %r51;
	or.pred  	%p124, %p122, %p123;
	@%p124 bra 	$L__BB0_87;
	// begin inline asm
	{  cvt.rn.f16.f32 %rs42, %f207;}

	// end inline asm
	st.global.u16 	[%rd13+6], %rs42;
$L__BB0_87:
	ret;

}


// ===== COMPILED SASS (sm_100) =====

	.target	sm_100

	.elftype	@"ET_EXEC"


//--------------------- .note.nv.tkinfo           --------------------------
	.section	.note.nv.tkinfo,"",@"SHT_NOTE"
	.sectionflags	@"SHF_NOTE_NV_TKINFO"
	.tkinfo
        /*0018*/ 	.word	0x00000002
        /*0030*/ 	.string	""
        /*0030*/ 	.string	"ptxas"
        /*0030*/ 	.string	"Cuda compilation tools, release 13.0, V13.0.88"
        /*0030*/ 	.string	"Build cuda_13.0.r13.0/compiler.36424714_0"
        /*0030*/ 	.string	"-arch sm_100 -m 64 "



//--------------------- .note.nv.cuinfo           --------------------------
	.section	.note.nv.cuinfo,"",@"SHT_NOTE"
	.sectionflags	@"SHF_NOTE_NV_CUINFO"
        /*0018*/ 	.short	0x0002
        /*001a*/ 	.short	0x0064
        /*001c*/ 	.short	0x0082
	.zero		2


//--------------------- .nv.info                  --------------------------
	.section	.nv.info,"",@"SHT_CUDA_INFO"
	.align	4


	//----- nvinfo : EIATTR_REGCOUNT
	.align		4
        /*0000*/ 	.byte	0x04, 0x2f
        /*0002*/ 	.short	(.L_1 - .L_0)
	.align		4
.L_0:
        /*0004*/ 	.word	index@(_Z10batched_mmILi64ELi8ELi4EEvPK6__halfS2_PS0_iiii)
        /*0008*/ 	.word	0x00000040


	//----- nvinfo : EIATTR_FRAME_SIZE
	.align		4
.L_1:
        /*000c*/ 	.byte	0x04, 0x11
        /*000e*/ 	.short	(.L_3 - .L_2)
	.align		4
.L_2:
        /*0010*/ 	.word	index@(_Z10batched_mmILi64ELi8ELi4EEvPK6__halfS2_PS0_iiii)
        /*0014*/ 	.word	0x00000000


	//----- nvinfo : EIATTR_MIN_STACK_SIZE
	.align		4
.L_3:
        /*0018*/ 	.byte	0x04, 0x12
        /*001a*/ 	.short	(.L_5 - .L_4)
	.align		4
.L_4:
        /*001c*/ 	.word	index@(_Z10batched_mmILi64ELi8ELi4EEvPK6__halfS2_PS0_iiii)
        /*0020*/ 	.word	0x00000000
.L_5:


//--------------------- .nv.compat                --------------------------
	.section	.nv.compat,"",@"SHT_CUDA_COMPAT_INFO"
	.align	4
        /*0000*/ 	.byte	0x02, 0x09, 0x00, 0x00, 0x02, 0x02, 0x01, 0x00, 0x02, 0x05, 0x05, 0x00, 0x03, 0x07, 0x01, 0x01
        /*0010*/ 	.byte	0x02, 0x03, 0x00, 0x00, 0x02, 0x06, 0x01, 0x00, 0x04, 0x0b, 0x08, 0x00, 0x09, 0x00, 0x00, 0x00
        /*0020*/ 	.byte	0x00, 0x00, 0x00, 0x00


//--------------------- .nv.info._Z10batched_mmILi64ELi8ELi4EEvPK6__halfS2_PS0_iiii --------------------------
	.section	.nv.info._Z10batched_mmILi64ELi8ELi4EEvPK6__halfS2_PS0_iiii,"",@"SHT_CUDA_INFO"
	.sectionflags	@""
	.align	4


	//----- nvinfo : EIATTR_CUDA_API_VERSION
	.align		4
        /*0000*/ 	.byte	0x04, 0x37
        /*0002*/ 	.short	(.L_7 - .L_6)
.L_6:
        /*0004*/ 	.word	0x00000082


	//----- nvinfo : EIATTR_KPARAM_INFO
	.align		4
.L_7:
        /*0008*/ 	.byte	0x04, 0x17
        /*000a*/ 	.short	(.L_9 - .L_8)
.L_8:
        /*000c*/ 	.word	0x00000000
        /*0010*/ 	.short	0x0006
        /*0012*/ 	.short	0x0024
        /*0014*/ 	.byte	0x00, 0xf0, 0x11, 0x00


	//----- nvinfo : EIATTR_KPARAM_INFO
	.align		4
.L_9:
        /*0018*/ 	.byte	0x04, 0x17
        /*001a*/ 	.short	(.L_11 - .L_10)
.L_10:
        /*001c*/ 	.word	0x00000000
        /*0020*/ 	.short	0x0005
        /*0022*/ 	.short	0x0020
        /*0024*/ 	.byte	0x00, 0xf0, 0x11, 0x00


	//----- nvinfo : EIATTR_KPARAM_INFO
	.align		4
.L_11:
        /*0028*/ 	.byte	0x04, 0x17
        /*002a*/ 	.short	(.L_13 - .L_12)
.L_12:
        /*002c*/ 	.word	0x00000000
        /*0030*/ 	.short	0x0004
        /*0032*/ 	.short	0x001c
        /*0034*/ 	.byte	0x00, 0xf0, 0x11, 0x00


	//----- nvinfo : EIATTR_KPARAM_INFO
	.align		4
.L_13:
        /*0038*/ 	.byte	0x04, 0x17
        /*003a*/ 	.short	(.L_15 - .L_14)
.L_14:
        /*003c*/ 	.word	0x00000000
        /*0040*/ 	.short	0x0003
        /*0042*/ 	.short	0x0018
        /*0044*/ 	.byte	0x00, 0xf0, 0x11, 0x00


	//----- nvinfo : EIATTR_KPARAM_INFO
	.align		4
.L_15:
        /*0048*/ 	.byte	0x04, 0x17
        /*004a*/ 	.short	(.L_17 - .L_16)
.L_16:
        /*004c*/ 	.word	0x00000000
        /*0050*/ 	.short	0x0002
        /*0052*/ 	.short	0x0010
        /*0054*/ 	.byte	0x00, 0xf5, 0x21, 0x00


	//----- nvinfo : EIATTR_KPARAM_INFO
	.align		4
.L_17:
        /*0058*/ 	.byte	0x04, 0x17
        /*005a*/ 	.short	(.L_19 - .L_18)
.L_18:
        /*005c*/ 	.word	0x00000000
        /*0060*/ 	.short	0x0001
        /*0062*/ 	.short	0x0008
        /*0064*/ 	.byte	0x00, 0xf5, 0x21, 0x00


	//----- nvinfo : EIATTR_KPARAM_INFO
	.align		4
.L_19:
        /*0068*/ 	.byte	0x04, 0x17
        /*006a*/ 	.short	(.L_21 - .L_20)
.L_20:
        /*006c*/ 	.word	0x00000000
        /*0070*/ 	.short	0x0000
        /*0072*/ 	.short	0x0000
        /*0074*/ 	.byte	0x00, 0xf5, 0x21, 0x00


	//----- nvinfo : EIATTR_SPARSE_MMA_MASK
	.align		4
.L_21:
        /*0078*/ 	.byte	0x03, 0x50
        /*007a*/ 	.short	0x0000


	//----- nvinfo : EIATTR_MAXREG_COUNT
	.align		4
        /*007c*/ 	.byte	0x03, 0x1b
        /*007e*/ 	.short	0x00ff


	//----- nvinfo : EIATTR_NUM_BARRIERS
	.align		4
        /*0080*/ 	.byte	0x02, 0x4c
        /*0082*/ 	.byte	0x01
	.zero		1


	//----- nvinfo : EIATTR_MERCURY_ISA_VERSION
	.align		4
        /*0084*/ 	.byte	0x03, 0x5f
        /*0086*/ 	.short	0x0101


	//----- nvinfo : EIATTR_VRC_CTA_INIT_COUNT
	.align		4
        /*0088*/ 	.byte	0x02, 0x4a
	.zero		1
	.zero		1


	//----- nvinfo : EIATTR_EXIT_INSTR_OFFSETS
	.align		4
        /*008c*/ 	.byte	0x04, 0x1c
        /*008e*/ 	.short	(.L_23 - .L_22)


	//   ....[0]....
.L_22:
        /*0090*/ 	.word	0x00001c80


	//   ....[1]....
        /*0094*/ 	.word	0x00001cb0


	//----- nvinfo : EIATTR_CBANK_PARAM_SIZE
	.align		4
.L_23:
        /*0098*/ 	.byte	0x03, 0x19
        /*009a*/ 	.short	0x0028


	//----- nvinfo : EIATTR_PARAM_CBANK
	.align		4
        /*009c*/ 	.byte	0x04, 0x0a
        /*009e*/ 	.short	(.L_25 - .L_24)
	.align		4
.L_24:
        /*00a0*/ 	.word	index@(.nv.constant0._Z10batched_mmILi64ELi8ELi4EEvPK6__halfS2_PS0_iiii)
        /*00a4*/ 	.short	0x0380
        /*00a6*/ 	.short	0x0028


	//----- nvinfo : EIATTR_SW_WAR
	.align		4
.L_25:
        /*00a8*/ 	.byte	0x04, 0x36
        /*00aa*/ 	.short	(.L_27 - .L_26)
.L_26:
        /*00ac*/ 	.word	0x00000008
.L_27:


//--------------------- .nv.callgraph             --------------------------
	.section	.nv.callgraph,"",@"SHT_CUDA_CALLGRAPH"
	.align	4
	.sectionentsize	8
	.align		4
        /*0000*/ 	.word	0x00000000
	.align		4
        /*0004*/ 	.word	0xffffffff
	.align		4
        /*0008*/ 	.word	0x00000000
	.align		4
        /*000c*/ 	.word	0xfffffffe
	.align		4
        /*0010*/ 	.word	0x00000000
	.align		4
        /*0014*/ 	.word	0xfffffffd
	.align		4
        /*0018*/ 	.word	0x00000000
	.align		4
        /*001c*/ 	.word	0xfffffffc


//--------------------- .text._Z10batched_mmILi64ELi8ELi4EEvPK6__halfS2_PS0_iiii --------------------------
	.section	.text._Z10batched_mmILi64ELi8ELi4EEvPK6__halfS2_PS0_iiii,"ax",@progbits
	.align	128
        .global         _Z10batched_mmILi64ELi8ELi4EEvPK6__halfS2_PS0_iiii
        .type           _Z10batched_mmILi64ELi8ELi4EEvPK6__halfS2_PS0_iiii,@function
        .size           _Z10batched_mmILi64ELi8ELi4EEvPK6__halfS2_PS0_iiii,(.L_x_5 - _Z10batched_mmILi64ELi8ELi4EEvPK6__halfS2_PS0_iiii)
        .other          _Z10batched_mmILi64ELi8ELi4EEvPK6__halfS2_PS0_iiii,@"STO_CUDA_ENTRY STV_DEFAULT"
_Z10batched_mmILi64ELi8ELi4EEvPK6__halfS2_PS0_iiii:
.text._Z10batched_mmILi64ELi8ELi4EEvPK6__halfS2_PS0_iiii:
[----:B------:R-:W-:Y:S01]  /*0000*/  LDC R1, c[0x0][0x37c] ;  /* 0x0000df00ff017b82 */ /* 0x000fe20000000800 */
[----:B------:R-:W0:Y:S07]  /*0010*/  S2R R0, SR_TID.X ;  /* 0x0000000000007919 */ /* 0x000e2e0000002100 */
[----:B------:R-:W1:Y:S01]  /*0020*/  S2UR UR4, SR_CTAID.Y ;  /* 0x00000000000479c3 */ /* 0x000e620000002600 */
[----:B------:R-:W2:Y:S01]  /*0030*/  LDCU UR7, c[0x0][0x3a4] ;  /* 0x00007480ff0777ac */ /* 0x000ea20008000800 */
[----:B------:R-:W-:Y:S01]  /*0040*/  HFMA2 R53, -RZ, RZ, 0, 0 ;  /* 0x00000000ff357431 */ /* 0x000fe200000001ff */
[----:B------:R-:W3:Y:S01]  /*0050*/  S2R R5, SR_CTAID.X ;  /* 0x0000000000057919 */ /* 0x000ee20000002500 */
[----:B------:R-:W-:-:S02]  /*0060*/  CS2R R42, SRZ ;  /* 0x00000000002a7805 */ /* 0x000fc4000001ff00 */
[----:B------:R-:W-:Y:S02]  /*0070*/  CS2R R46, SRZ ;  /* 0x00000000002e7805 */ /* 0x000fe4000001ff00 */
[----:B------:R-:W-:Y:S02]  /*0080*/  MOV R45, RZ ;  /* 0x000000ff002d7202 */ /* 0x000fe40000000f00 */
[----:B------:R-:W-:Y:S02]  /*0090*/  CS2R R38, SRZ ;  /* 0x0000000000267805 */ /* 0x000fe4000001ff00 */
[----:B------:R-:W-:Y:S02]  /*00a0*/  CS2R R36, SRZ ;  /* 0x0000000000247805 */ /* 0x000fe4000001ff00 */
[----:B------:R-:W-:Y:S02]  /*00b0*/  CS2R R34, SRZ ;  /* 0x0000000000227805 */ /* 0x000fe4000001ff00 */
[----:B------:R-:W-:-:S02]  /*00c0*/  CS2R R32, SRZ ;  /* 0x0000000000207805 */ /* 0x000fc4000001ff00 */
[----:B------:R-:W-:Y:S02]  /*00d0*/  CS2R R30, SRZ ;  /* 0x00000000001e7805 */ /* 0x000fe4000001ff00 */
[----:B------:R-:W-:Y:S02]  /*00e0*/  CS2R R28, SRZ ;  /* 0x00000000001c7805 */ /* 0x000fe4000001ff00 */
[----:B------:R-:W-:Y:S02]  /*00f0*/  CS2R R26, SRZ ;  /* 0x00000000001a7805 */ /* 0x000fe4000001ff00 */
[----:B------:R-:W-:Y:S02]  /*0100*/  CS2R R24, SRZ ;  /* 0x0000000000187805 */ /* 0x000fe4000001ff00 */
[----:B------:R-:W-:Y:S02]  /*0110*/  CS2R R54, SRZ ;  /* 0x0000000000367805 */ /* 0x000fe4000001ff00 */
[----:B------:R-:W-:-:S02]  /*0120*/  CS2R R56, SRZ ;  /* 0x0000000000387805 */ /* 0x000fc4000001ff00 */
[----:B------:R-:W-:Y:S02]  /*0130*/  CS2R R48, SRZ ;  /* 0x0000000000307805 */ /* 0x000fe4000001ff00 */
[----:B------:R-:W-:Y:S01]  /*0140*/  CS2R R50, SRZ ;  /* 0x0000000000327805 */ /* 0x000fe2000001ff00 */
[----:B--2---:R-:W-:Y:S01]  /*0150*/  UISETP.GE.AND UP0, UPT, UR7, 0x1, UPT ;  /* 0x000000010700788c */ /* 0x004fe2000bf06270 */
[----:B------:R-:W-:Y:S01]  /*0160*/  CS2R R40, SRZ ;  /* 0x0000000000287805 */ /* 0x000fe2000001ff00 */
[----:B------:R-:W2:Y:S01]  /*0170*/  LDCU.64 UR12, c[0x0][0x358] ;  /* 0x00006b00ff0c77ac */ /* 0x000ea20008000a00 */
[----:B-1----:R-:W-:Y:S01]  /*0180*/  USHF.L.U32 UR4, UR4, 0x6, URZ ;  /* 0x0000000604047899 */ /* 0x002fe200080006ff */
[----:B0-----:R-:W-:Y:S02]  /*0190*/  SHF.L.U32 R2, R0, 0x2, RZ ;  /* 0x0000000200027819 */ /* 0x001fe400000006ff */
[----:B------:R-:W-:Y:S02]  /*01a0*/  SHF.R.U32.HI R3, RZ, 0x1, R0 ;  /* 0x00000001ff037819 */ /* 0x000fe40000011600 */
[----:B------:R-:W-:-:S02]  /*01b0*/  LOP3.LUT R2, R2, 0x3c, RZ, 0xc0, !PT ;  /* 0x0000003c02027812 */ /* 0x000fc400078ec0ff */
[----:B------:R-:W-:Y:S02]  /*01c0*/  LOP3.LUT R3, R3, 0x1f8, RZ, 0xc0, !PT ;  /* 0x000001f803037812 */ /* 0x000fe400078ec0ff */
[----:B---3--:R-:W-:Y:S02]  /*01d0*/  LEA R4, R5, R2, 0x6 ;  /* 0x0000000205047211 */ /* 0x008fe400078e30ff */
[----:B------:R-:W-:Y:S01]  /*01e0*/  IADD3 R5, PT, PT, R3, UR4, RZ ;  /* 0x0000000403057c10 */ /* 0x000fe2000fffe0ff */
[----:B------:R-:W-:Y:S06]  /*01f0*/  BRA.U !UP0, `(.L_x_0) ;  /* 0x0000001108907547 */ /* 0x000fec000b800000 */
[----:B------:R-:W0:Y:S01]  /*0200*/  S2R R11, SR_CgaCtaId ;  /* 0x00000000000b7919 */ /* 0x000e220000008800 */
[----:B------:R-:W1:Y:S01]  /*0210*/  S2UR UR5, SR_CTAID.Z ;  /* 0x00000000000579c3 */ /* 0x000e620000002700 */
[----:B------:R-:W1:Y:S01]  /*0220*/  LDCU UR6, c[0x0][0x39c] ;  /* 0x00007380ff0677ac */ /* 0x000e620008000800 */
[----:B------:R-:W-:Y:S02]  /*0230*/  MOV R8, 0x400 ;  /* 0x0000040000087802 */ /* 0x000fe40000000f00 */
[----:B------:R-:W-:Y:S02]  /*0240*/  SHF.R.U32.HI R7, RZ, 0x4, R0 ;  /* 0x00000004ff077819 */ /* 0x000fe40000011600 */
[----:B------:R-:W-:Y:S02]  /*0250*/  LOP3.LUT R0, R0, 0xf, RZ, 0xc0, !PT ;  /* 0x0000000f00007812 */ /* 0x000fe400078ec0ff */
[----:B------:R-:W-:Y:S02]  /*0260*/  IADD3 R10, PT, PT, R8, 0x4100, RZ ;  /* 0x00004100080a7810 */ /* 0x000fe40007ffe0ff */
[C---:B------:R-:W-:Y:S01]  /*0270*/  SHF.L.U32 R9, R7.reuse, 0x5, RZ ;  /* 0x0000000507097819 */ /* 0x040fe200000006ff */
[----:B------:R-:W-:Y:S01]  /*0280*/  IMAD R13, R7, 0x82, R0 ;  /* 0x00000082070d7824 */ /* 0x000fe200078e0200 */
[----:B------:R-:W-:-:S03]  /*0290*/  MOV R43, RZ ;  /* 0x000000ff002b7202 */ /* 0x000fc60000000f00 */
[----:B------:R-:W-:Y:S01]  /*02a0*/  IMAD R6, R0, 0x410, R9 ;  /* 0x0000041000067824 */ /* 0x000fe200078e0209 */
[----:B-1----:R-:W-:-:S06]  /*02b0*/  UIMAD UR4, UR5, UR6, UR4 ;  /* 0x00000006050472a4 */ /* 0x002fcc000f8e0204 */
[----:B------:R-:W-:Y:S01]  /*02c0*/  VIADD R7, R3, UR4 ;  /* 0x0000000403077c36 */ /* 0x000fe20008000000 */
[C---:B0-----:R-:W-:Y:S01]  /*02d0*/  LEA R10, R11.reuse, R10, 0x18 ;  /* 0x0000000a0b0a7211 */ /* 0x041fe200078ec0ff */
[----:B------:R-:W-:Y:S01]  /*02e0*/  UMOV UR4, URZ ;  /* 0x000000ff00047c82 */ /* 0x000fe20008000000 */
[----:B------:R-:W-:Y:S01]  /*02f0*/  LEA R9, R11, R8, 0x18 ;  /* 0x000000080b097211 */ /* 0x000fe200078ec0ff */
[----:B------:R-:W-:Y:S01]  /*0300*/  IMAD R7, R7, UR7, R2 ;  /* 0x0000000707077c24 */ /* 0x000fe2000f8e0202 */
[----:B------:R-:W-:Y:S02]  /*0310*/  LEA R0, R13, R10, 0x4 ;  /* 0x0000000a0d007211 */ /* 0x000fe400078e20ff */
[----:B------:R-:W-:Y:S02]  /*0320*/  IADD3 R6, PT, PT, R6, 0x208, R9 ;  /* 0x0000020806067810 */ /* 0x000fe40007ffe009 */
[----:B------:R-:W-:-:S07]  /*0330*/  IADD3 R0, PT, PT, R0, 0x8, RZ ;  /* 0x0000000800007810 */ /* 0x000fce0007ffe0ff */
.L_x_3:
[----:B------:R-:W0:Y:S01]  /*0340*/  S2UR UR6, SR_CTAID.Z ;  /* 0x00000000000679c3 */ /* 0x000e220000002700 */
[----:B------:R-:W-:Y:S01]  /*0350*/  USHF.L.U32 UR5, UR4, 0x6, URZ ;  /* 0x0000000604057899 */ /* 0x000fe200080006ff */
[----:B------:R-:W-:Y:S01]  /*0360*/  MOV R16, R0 ;  /* 0x0000000000107202 */ /* 0x000fe20000000f00 */
[----:B------:R-:W-:Y:S01]  /*0370*/  IMAD.MOV.U32 R13, RZ, RZ, R5 ;  /* 0x000000ffff0d7224 */ /* 0x000fe200078e0005 */
[----:B------:R-:W-:Y:S01]  /*0380*/  MOV R14, R6 ;  /* 0x00000006000e7202 */ /* 0x000fe20000000f00 */
[----:B------:R-:W1:Y:S02]  /*0390*/  LDCU UR7, c[0x0][0x39c] ;  /* 0x00007380ff0777ac */ /* 0x000e640008000800 */
[----:B------:R-:W-:Y:S01]  /*03a0*/  IADD3 R12, PT, PT, R3, UR5, RZ ;  /* 0x00000005030c7c10 */ /* 0x000fe2000fffe0ff */
[----:B------:R-:W0:Y:S01]  /*03b0*/  LDC.64 R8, c[0x0][0x3a0] ;  /* 0x0000e800ff087b82 */ /* 0x000e220000000a00 */
[----:B------:R-:W-:Y:S01]  /*03c0*/  LOP3.LUT R23, R2, UR5, RZ, 0xfc, !PT ;  /* 0x0000000502177c12 */ /* 0x000fe2000f8efcff */
[----:B------:R-:W3:Y:S01]  /*03d0*/  LDCU UR8, c[0x0][0x3a4] ;  /* 0x00007480ff0877ac */ /* 0x000ee20008000800 */
[----:B------:R-:W-:Y:S01]  /*03e0*/  IADD3 R17, PT, PT, R7, UR5, RZ ;  /* 0x0000000507117c10 */ /* 0x000fe2000fffe0ff */
[----:B------:R-:W4:Y:S01]  /*03f0*/  LDCU UR9, c[0x0][0x3a0] ;  /* 0x00007400ff0977ac */ /* 0x000f220008000800 */
[----:B------:R-:W-:Y:S01]  /*0400*/  UMOV UR5, 0xc ;  /* 0x0000000c00057882 */ /* 0x000fe20000000000 */
[----:B0-----:R-:W-:-:S04]  /*0410*/  IMAD R9, R9, UR6, R12 ;  /* 0x0000000609097c24 */ /* 0x001fc8000f8e020c */
[----:B-1-34-:R-:W-:-:S07]  /*0420*/  IMAD R15, R9, R8, R4 ;  /* 0x00000008090f7224 */ /* 0x01afce00078e0204 */
.L_x_1:
[----:B------:R-:W0:Y:S01]  /*0430*/  LDC.64 R8, c[0x0][0x380] ;  /* 0x0000e000ff087b82 */ /* 0x000e220000000a00 */
[----:B------:R-:W-:-:S04]  /*0440*/  ISETP.GE.AND P0, PT, R13, UR7, PT ;  /* 0x000000070d007c0c */ /* 0x000fc8000bf06270 */
[C---:B------:R-:W-:Y:S02]  /*0450*/  ISETP.GE.OR P2, PT, R23.reuse, UR8, P0 ;  /* 0x0000000817007c0c */ /* 0x040fe40008746670 */
[----:B------:R-:W-:Y:S01]  /*0460*/  IADD3 R18, PT, PT, R23, 0x1, RZ ;  /* 0x0000000117127810 */ /* 0x000fe20007ffe0ff */
[----:B------:R-:W1:Y:S01]  /*0470*/  LDC.64 R10, c[0x0][0x388] ;  /* 0x0000e200ff0a7b82 */ /* 0x000e620000000a00 */
[----:B0-----:R-:W-:-:S09]  /*0480*/  IMAD.WIDE R8, R17, 0x2, R8 ;  /* 0x0000000211087825 */ /* 0x001fd200078e0208 */
[----:B--2---:R-:W2:Y:S01]  /*0490*/  @!P2 LDG.E.U16 R20, desc[UR12][R8.64] ;  /* 0x0000000c0814a981 */ /* 0x004ea2000c1e1500 */
[----:B------:R-:W-:Y:S01]  /*04a0*/  ISETP.GE.OR P6, PT, R18, UR8, P0 ;  /* 0x0000000812007c0c */ /* 0x000fe200087c6670 */
[----:B------:R-:W-:Y:S01]  /*04b0*/  VIADD R21, R4, 0x2 ;  /* 0x0000000204157836 */ /* 0x000fe20000000000 */
[C---:B------:R-:W-:Y:S02]  /*04c0*/  IADD3 R18, PT, PT, R23.reuse, 0x2, RZ ;  /* 0x0000000217127810 */ /* 0x040fe40007ffe0ff */
[----:B------:R-:W-:Y:S02]  /*04d0*/  IADD3 R19, PT, PT, R23, 0x3, RZ ;  /* 0x0000000317137810 */ /* 0x000fe40007ffe0ff */
[----:B------:R-:W-:Y:S02]  /*04e0*/  ISETP.GE.OR P5, PT, R18, UR8, P0 ;  /* 0x0000000812007c0c */ /* 0x000fe400087a6670 */
[----:B------:R-:W-:Y:S01]  /*04f0*/  ISETP.GE.OR P0, PT, R19, UR8, P0 ;  /* 0x0000000813007c0c */ /* 0x000fe20008706670 */
[----:B------:R-:W-:Y:S01]  /*0500*/  HFMA2 R19, -RZ, RZ, 0, 0 ;  /* 0x00000000ff137431 */ /* 0x000fe200000001ff */
[----:B------:R-:W-:-:S02]  /*0510*/  ISETP.GE.AND P1, PT, R12, UR8, PT ;  /* 0x000000080c007c0c */ /* 0x000fc4000bf26270 */
[C---:B------:R-:W-:Y:S01]  /*0520*/  IADD3 R18, PT, PT, R4.reuse, 0x1, RZ ;  /* 0x0000000104127810 */ /* 0x040fe20007ffe0ff */
[----:B-1----:R-:W-:Y:S01]  /*0530*/  IMAD.WIDE R10, R15, 0x2, R10 ;  /* 0x000000020f0a7825 */ /* 0x002fe200078e020a */
[----:B------:R-:W-:Y:S01]  /*0540*/  ISETP.GE.OR P4, PT, R4, UR9, P1 ;  /* 0x0000000904007c0c */ /* 0x000fe20008f86670 */
[----:B------:R-:W3:Y:S01]  /*0550*/  @!P6 LDG.E.U16 R52, desc[UR12][R8.64+0x2] ;  /* 0x0000020c0834e981 */ /* 0x000ee2000c1e1500 */
[----:B------:R-:W-:-:S03]  /*0560*/  ISETP.GE.OR P3, PT, R18, UR9, P1 ;  /* 0x0000000912007c0c */ /* 0x000fc60008f66670 */
[----:B------:R-:W4:Y:S08]  /*0570*/  @!P5 LDG.E.U16 R18, desc[UR12][R8.64+0x4] ;  /* 0x0000040c0812d981 */ /* 0x000f30000c1e1500 */
[----:B------:R-:W5:Y:S04]  /*0580*/  @!P4 LDG.E.U16 R22, desc[UR12][R10.64] ;  /* 0x0000000c0a16c981 */ /* 0x000f68000c1e1500 */
[----:B------:R-:W4:Y:S01]  /*0590*/  @!P3 LDG.E.U16 R44, desc[UR12][R10.64+0x2] ;  /* 0x0000020c0a2cb981 */ /* 0x000f22000c1e1500 */
[----:B--2---:R-:W-:Y:S01]  /*05a0*/  @!P2 HADD2.F32 R19, -RZ, R20.H0_H0 ;  /* 0x20000014ff13a230 */ /* 0x004fe20000004100 */
[----:B------:R-:W-:-:S02]  /*05b0*/  IADD3 R20, PT, PT, R4, 0x3, RZ ;  /* 0x0000000304147810 */ /* 0x000fc40007ffe0ff */
[----:B------:R-:W-:Y:S02]  /*05c0*/  ISETP.GE.OR P2, PT, R21, UR9, P1 ;  /* 0x0000000915007c0c */ /* 0x000fe40008f46670 */
[----:B------:R-:W-:Y:S01]  /*05d0*/  ISETP.GE.OR P1, PT, R20, UR9, P1 ;  /* 0x0000000914007c0c */ /* 0x000fe20008f26670 */
[----:B------:R0:W2:Y:S10]  /*05e0*/  @!P0 LDG.E.U16 R21, desc[UR12][R8.64+0x6] ;  /* 0x0000060c08158981 */ /* 0x0000b4000c1e1500 */
[----:B------:R-:W2:Y:S04]  /*05f0*/  @!P2 LDG.E.U16 R20, desc[UR12][R10.64+0x4] ;  /* 0x0000040c0a14a981 */ /* 0x000ea8000c1e1500 */
[----:B------:R1:W2:Y:S01]  /*0600*/  @!P1 LDG.E.U16 R58, desc[UR12][R10.64+0x6] ;  /* 0x0000060c0a3a9981 */ /* 0x0002a2000c1e1500 */
[----:B------:R-:W-:Y:S01]  /*0610*/  UIADD3 UR5, UPT, UPT, UR5, 0x104, URZ ;  /* 0x0000010405057890 */ /* 0x000fe2000fffe0ff */
[----:B------:R-:W-:Y:S01]  /*0620*/  HFMA2 R61, -RZ, RZ, 0, 0 ;  /* 0x00000000ff3d7431 */ /* 0x000fe200000001ff */
[----:B0-----:R-:W-:-:S02]  /*0630*/  CS2R R8, SRZ ;  /* 0x0000000000087805 */ /* 0x001fc4000001ff00 */
[----:B------:R-:W-:Y:S01]  /*0640*/  MOV R59, RZ ;  /* 0x000000ff003b7202 */ /* 0x000fe20000000f00 */
[----:B---3--:R-:W-:Y:S01]  /*0650*/  @!P6 HADD2.F32 R59, -RZ, R52.H0_H0 ;  /* 0x20000034ff3be230 */ /* 0x008fe20000004100 */
[----:B------:R-:W-:Y:S01]  /*0660*/  UISETP.NE.AND UP0, UPT, UR5, 0x82c, UPT ;  /* 0x0000082c0500788c */ /* 0x000fe2000bf05270 */
[----:B-----5:R-:W-:Y:S02]  /*0670*/  @!P4 HADD2.F32 R9, -RZ, R22.H0_H0 ;  /* 0x20000016ff09c230 */ /* 0x020fe40000004100 */
[----:B-1----:R-:W-:Y:S02]  /*0680*/  HFMA2 R11, -RZ, RZ, 0, 0 ;  /* 0x00000000ff0b7431 */ /* 0x002fe400000001ff */
[----:B----4-:R-:W-:Y:S01]  /*0690*/  @!P5 HADD2.F32 R61, -RZ, R18.H0_H0 ;  /* 0x20000012ff3dd230 */ /* 0x010fe20000004100 */
[----:B------:R0:W-:Y:S04]  /*06a0*/  STS [R14+-0x208], R19 ;  /* 0xfffdf8130e007388 */ /* 0x0001e80000000800 */
[----:B------:R-:W-:Y:S04]  /*06b0*/  STS [R16+-0x8], R9 ;  /* 0xfffff80910007388 */ /* 0x000fe80000000800 */
[----:B------:R-:W-:Y:S01]  /*06c0*/  STS [R14+-0x104], R59 ;  /* 0xfffefc3b0e007388 */ /* 0x000fe20000000800 */
[----:B0-----:R-:W-:Y:S01]  /*06d0*/  MOV R19, RZ ;  /* 0x000000ff00137202 */ /* 0x001fe20000000f00 */
[----:B------:R-:W-:Y:S01]  /*06e0*/  VIADD R12, R12, 0x1 ;  /* 0x000000010c0c7836 */ /* 0x000fe20000000000 */
[----:B------:R-:W-:-:S02]  /*06f0*/  IADD3 R13, PT, PT, R13, 0x1, RZ ;  /* 0x000000010d0d7810 */ /* 0x000fc40007ffe0ff */
[----:B------:R-:W-:Y:S02]  /*0700*/  IADD3 R17, PT, PT, R17, UR8, RZ ;  /* 0x0000000811117c10 */ /* 0x000fe4000fffe0ff */
[----:B------:R-:W-:Y:S01]  /*0710*/  IADD3 R15, PT, PT, R15, UR9, RZ ;  /* 0x000000090f0f7c10 */ /* 0x000fe2000fffe0ff */
[----:B--2---:R-:W-:Y:S01]  /*0720*/  @!P0 HADD2.F32 R8, -RZ, R21.H0_H0 ;  /* 0x20000015ff088230 */ /* 0x004fe20000004100 */
[----:B------:R-:W-:Y:S01]  /*0730*/  MOV R21, RZ ;  /* 0x000000ff00157202 */ /* 0x000fe20000000f00 */
[----:B------:R-:W-:-:S05]  /*0740*/  @!P3 HADD2.F32 R21, -RZ, R44.H0_H0 ;  /* 0x2000002cff15b230 */ /* 0x000fca0000004100 */
[----:B------:R-:W-:Y:S01]  /*0750*/  STS [R16+-0x4], R21 ;  /* 0xfffffc1510007388 */ /* 0x000fe20000000800 */
[----:B------:R-:W-:-:S03]  /*0760*/  @!P2 HADD2.F32 R11, -RZ, R20.H0_H0 ;  /* 0x20000014ff0ba230 */ /* 0x000fc60000004100 */
[----:B------:R-:W-:Y:S01]  /*0770*/  STS [R14], R61 ;  /* 0x0000003d0e007388 */ /* 0x000fe20000000800 */
[----:B------:R-:W-:-:S03]  /*0780*/  @!P1 HADD2.F32 R19, -RZ, R58.H0_H0 ;  /* 0x2000003aff139230 */ /* 0x000fc60000004100 */
[----:B------:R-:W-:Y:S04]  /*0790*/  STS [R16], R11 ;  /* 0x0000000b10007388 */ /* 0x000fe80000000800 */
[----:B------:R0:W-:Y:S04]  /*07a0*/  STS [R14+0x104], R8 ;  /* 0x000104080e007388 */ /* 0x0001e80000000800 */
[----:B------:R1:W-:Y:S01]  /*07b0*/  STS [R16+0x4], R19 ;  /* 0x0000041310007388 */ /* 0x0003e20000000800 */
[----:B0-----:R-:W-:Y:S02]  /*07c0*/  IADD3 R14, PT, PT, R14, 0x4, RZ ;  /* 0x000000040e0e7810 */ /* 0x001fe40007ffe0ff */
[----:B-1----:R-:W-:Y:S01]  /*07d0*/  IADD3 R16, PT, PT, R16, 0x104, RZ ;  /* 0x0000010410107810 */ /* 0x002fe20007ffe0ff */
[----:B------:R-:W-:Y:S06]  /*07e0*/  BRA.U UP0, `(.L_x_1) ;  /* 0xfffffffd00107547 */ /* 0x000fec000b83ffff */
[----:B------:R-:W0:Y:S08]  /*07f0*/  S2UR UR6, SR_CgaCtaId ;  /* 0x00000000000679c3 */ /* 0x000e300000008800 */
[----:B------:R-:W-:Y:S06]  /*0800*/  BAR.SYNC.DEFER_BLOCKING 0x0 ;  /* 0x0000000000007b1d */ /* 0x000fec0000010000 */
[----:B------:R-:W-:-:S02]  /*0810*/  UMOV UR5, 0x400 ;  /* 0x0000040000057882 */ /* 0x000fc40000000000 */
[----:B------:R-:W-:Y:S02]  /*0820*/  UIADD3 UR7, UPT, UPT, UR5, 0x4100, URZ ;  /* 0x0000410005077890 */ /* 0x000fe4000fffe0ff */
[----:B0-----:R-:W-:Y:S02]  /*0830*/  ULEA UR9, UR6, UR5, 0x18 ;  /* 0x0000000506097291 */ /* 0x001fe4000f8ec0ff */
[----:B------:R-:W-:Y:S01]  /*0840*/  ULEA UR10, UR6, UR7, 0x18 ;  /* 0x00000007060a7291 */ /* 0x000fe2000f8ec0ff */
[----:B------:R-:W-:-:S11]  /*0850*/  UMOV UR5, URZ ;  /* 0x000000ff00057c82 */ /* 0x000fd60008000000 */
.L_x_2:
[----:B------:R-:W-:Y:S02]  /*0860*/  UIMAD UR7, UR5, 0x104, UR10 ;  /* 0x00000104050778a4 */ /* 0x000fe4000f8e020a */
[----:B------:R-:W-:-:S04]  /*0870*/  UIMAD UR6, UR5, 0x104, UR9 ;  /* 0x00000104050678a4 */ /* 0x000fc8000f8e0209 */
[----:B------:R-:W-:Y:S02]  /*0880*/  LEA R12, R2, UR7, 0x2 ;  /* 0x00000007020c7c11 */ /* 0x000fe4000f8e10ff */
[----:B------:R-:W-:Y:S01]  /*0890*/  LEA R8, R3, UR6, 0x2 ;  /* 0x0000000603087c11 */ /* 0x000fe2000f8e10ff */
[----:B------:R-:W-:Y:S02]  /*08a0*/  UIMAD UR6, UR5, 0x104, URZ ;  /* 0x00000104050678a4 */ /* 0x000fe4000f8e02ff */
[----:B------:R-:W-:Y:S01]  /*08b0*/  UIADD3 UR5, UPT, UPT, UR5, 0x4, URZ ;  /* 0x0000000405057890 */ /* 0x000fe2000fffe0ff */
[----:B------:R-:W-:Y:S01]  /*08c0*/  LDS.128 R12, [R12] ;  /* 0x000000000c0c7984 */ /* 0x000fe20000000c00 */
[----:B------:R-:W-:Y:S02]  /*08d0*/  UIADD3 UR7, UPT, UPT, UR6, 0x104, URZ ;  /* 0x0000010406077890 */ /* 0x000fe4000fffe0ff */
[----:B------:R-:W-:Y:S01]  /*08e0*/  UISETP.NE.AND UP0, UPT, UR5, 0x40, UPT ;  /* 0x000000400500788c */ /* 0x000fe2000bf05270 */
[----:B------:R-:W0:Y:S01]  /*08f0*/  LDS.128 R20, [R8] ;  /* 0x0000000008147984 */ /* 0x000e220000000c00 */
[----:B------:R-:W-:-:S02]  /*0900*/  UIADD3 UR11, UPT, UPT, UR10, UR7, URZ ;  /* 0x000000070a0b7290 */ /* 0x000fc4000fffe0ff */
[----:B------:R-:W-:Y:S01]  /*0910*/  UIADD3 UR7, UPT, UPT, UR9, UR7, URZ ;  /* 0x0000000709077290 */ /* 0x000fe2000fffe0ff */
[----:B------:R-:W1:Y:S03]  /*0920*/  LDS.128 R16, [R8+0x10] ;  /* 0x0000100008107984 */ /* 0x000e660000000c00 */
[----:B------:R-:W-:Y:S02]  /*0930*/  LEA R9, R2, UR11, 0x2 ;  /* 0x0000000b02097c11 */ /* 0x000fe4000f8e10ff */
[----:B------:R-:W-:Y:S01]  /*0940*/  LEA R44, R3, UR7, 0x2 ;  /* 0x00000007032c7c11 */ /* 0x000fe2000f8e10ff */
[----:B------:R-:W-:Y:S02]  /*0950*/  UIADD3 UR7, UPT, UPT, UR6, 0x208, URZ ;  /* 0x0000020806077890 */ /* 0x000fe4000fffe0ff */
[----:B------:R-:W-:Y:S01]  /*0960*/  LDS R8, [R9] ;  /* 0x0000000009087984 */ /* 0x000fe20000000800 */
[----:B------:R-:W-:-:S02]  /*0970*/  UIADD3 UR6, UPT, UPT, UR6, 0x30c, URZ ;  /* 0x0000030c06067890 */ /* 0x000fc4000fffe0ff */
[----:B------:R-:W-:Y:S01]  /*0980*/  UIADD3 UR11, UPT, UPT, UR9, UR7, URZ ;  /* 0x00000007090b7290 */ /* 0x000fe2000fffe0ff */
[----:B------:R-:W-:Y:S01]  /*0990*/  LDS R10, [R9+0x4] ;  /* 0x00000400090a7984 */ /* 0x000fe20000000800 */
[----:B------:R-:W-:-:S03]  /*09a0*/  UIADD3 UR7, UPT, UPT, UR10, UR7, URZ ;  /* 0x000000070a077290 */ /* 0x000fc6000fffe0ff */
[----:B------:R-:W-:Y:S03]  /*09b0*/  LDS R11, [R9+0x8] ;  /* 0x00000800090b7984 */ /* 0x000fe60000000800 */
[----:B------:R-:W-:Y:S01]  /*09c0*/  LEA R59, R2, UR7, 0x2 ;  /* 0x00000007023b7c11 */ /* 0x000fe2000f8e10ff */
[----:B------:R-:W2:Y:S01]  /*09d0*/  LDS R52, [R44] ;  /* 0x000000002c347984 */ /* 0x000ea20000000800 */
[----:B------:R-:W-:Y:S02]  /*09e0*/  UIADD3 UR7, UPT, UPT, UR9, UR6, URZ ;  /* 0x0000000609077290 */ /* 0x000fe4000fffe0ff */
[----:B------:R-:W-:Y:S01]  /*09f0*/  UIADD3 UR6, UPT, UPT, UR10, UR6, URZ ;  /* 0x000000060a067290 */ /* 0x000fe2000fffe0ff */
[----:B------:R-:W3:Y:S01]  /*0a00*/  LDS R9, [R9+0xc] ;  /* 0x00000c0009097984 */ /* 0x000ee20000000800 */
[C---:B0-----:R-:W-:Y:S01]  /*0a10*/  FFMA R42, R20.reuse, R12, R42 ;  /* 0x0000000c142a7223 */ /* 0x041fe2000000002a */
[C---:B------:R-:W-:Y:S01]  /*0a20*/  FFMA R41, R20.reuse, R13, R41 ;  /* 0x0000000d14297223 */ /* 0x040fe20000000029 */
[C---:B------:R-:W-:Y:S01]  /*0a30*/  FFMA R40, R20.reuse, R14, R40 ;  /* 0x0000000e14287223 */ /* 0x040fe20000000028 */
[----:B------:R-:W-:Y:S01]  /*0a40*/  FFMA R51, R20, R15, R51 ;  /* 0x0000000f14337223 */ /* 0x000fe20000000033 */
[-C--:B------:R-:W-:Y:S01]  /*0a50*/  FFMA R48, R12, R21.reuse, R48 ;  /* 0x000000150c307223 */ /* 0x080fe20000000030 */
[-C--:B------:R-:W-:Y:S01]  /*0a60*/  FFMA R50, R13, R21.reuse, R50 ;  /* 0x000000150d327223 */ /* 0x080fe20000000032 */
[-C--:B------:R-:W-:Y:S01]  /*0a70*/  FFMA R49, R14, R21.reuse, R49 ;  /* 0x000000150e317223 */ /* 0x080fe20000000031 */
[----:B------:R-:W-:Y:S01]  /*0a80*/  FFMA R55, R15, R21, R55 ;  /* 0x000000150f377223 */ /* 0x000fe20000000037 */
[-C--:B------:R-:W-:Y:S01]  /*0a90*/  FFMA R20, R12, R22.reuse, R56 ;  /* 0x000000160c147223 */ /* 0x080fe20000000038 */
[-C--:B------:R-:W-:Y:S01]  /*0aa0*/  FFMA R21, R13, R22.reuse, R57 ;  /* 0x000000160d157223 */ /* 0x080fe20000000039 */
[-C--:B------:R-:W-:Y:S01]  /*0ab0*/  FFMA R24, R14, R22.reuse, R24 ;  /* 0x000000160e187223 */ /* 0x080fe20000000018 */
[----:B------:R-:W-:Y:S01]  /*0ac0*/  FFMA R27, R15, R22, R27 ;  /* 0x000000160f1b7223 */ /* 0x000fe2000000001b */
[-C--:B------:R-:W-:Y:S01]  /*0ad0*/  FFMA R22, R12, R23.reuse, R54 ;  /* 0x000000170c167223 */ /* 0x080fe20000000036 */
[-C--:B------:R-:W-:Y:S01]  /*0ae0*/  FFMA R25, R13, R23.reuse, R25 ;  /* 0x000000170d197223 */ /* 0x080fe20000000019 */
[----:B------:R-:W-:Y:S01]  /*0af0*/  FFMA R26, R14, R23, R26 ;  /* 0x000000170e1a7223 */ /* 0x000fe2000000001a */
[----:B-1----:R-:W-:Y:S01]  /*0b00*/  FFMA R28, R12, R16, R28 ;  /* 0x000000100c1c7223 */ /* 0x002fe2000000001c */
[C---:B------:R-:W-:Y:S01]  /*0b10*/  FFMA R29, R16.reuse, R13, R29 ;  /* 0x0000000d101d7223 */ /* 0x040fe2000000001d */
[C---:B------:R-:W-:Y:S01]  /*0b20*/  FFMA R30, R16.reuse, R14, R30 ;  /* 0x0000000e101e7223 */ /* 0x040fe2000000001e */
[----:B------:R-:W-:Y:S01]  /*0b30*/  FFMA R33, R16, R15, R33 ;  /* 0x0000000f10217223 */ /* 0x000fe20000000021 */
[----:B------:R-:W0:Y:S01]  /*0b40*/  LDS R56, [R44+0x4] ;  /* 0x000004002c387984 */ /* 0x000e220000000800 */
[----:B------:R-:W-:Y:S01]  /*0b50*/  FFMA R23, R15, R23, R38 ;  /* 0x000000170f177223 */ /* 0x000fe20000000026 */
[-C--:B------:R-:W-:Y:S01]  /*0b60*/  FFMA R31, R12, R17.reuse, R31 ;  /* 0x000000110c1f7223 */ /* 0x080fe2000000001f */
[-C--:B------:R-:W-:Y:S01]  /*0b70*/  FFMA R16, R13, R17.reuse, R46 ;  /* 0x000000110d107223 */ /* 0x080fe2000000002e */
[CC--:B------:R-:W-:Y:S01]  /*0b80*/  FFMA R32, R14.reuse, R17.reuse, R32 ;  /* 0x000000110e207223 */ /* 0x0c0fe20000000020 */
[----:B------:R-:W-:Y:S01]  /*0b90*/  FFMA R34, R15, R17, R34 ;  /* 0x000000110f227223 */ /* 0x000fe20000000022 */
[----:B------:R-:W1:Y:S01]  /*0ba0*/  LDS R38, [R44+0x8] ;  /* 0x000008002c267984 */ /* 0x000e620000000800 */
[----:B------:R-:W-:Y:S01]  /*0bb0*/  FFMA R17, R14, R18, R37 ;  /* 0x000000120e117223 */ /* 0x000fe20000000025 */
[C---:B--2---:R-:W-:Y:S01]  /*0bc0*/  FFMA R42, R52.reuse, R8, R42 ;  /* 0x00000008342a7223 */ /* 0x044fe2000000002a */
[C---:B------:R-:W-:Y:S01]  /*0bd0*/  FFMA R41, R52.reuse, R10, R41 ;  /* 0x0000000a34297223 */ /* 0x040fe20000000029 */
[----:B------:R-:W2:Y:S01]  /*0be0*/  LDS R37, [R44+0xc] ;  /* 0x00000c002c257984 */ /* 0x000ea20000000800 */
[C---:B------:R-:W-:Y:S01]  /*0bf0*/  FFMA R40, R52.reuse, R11, R40 ;  /* 0x0000000b34287223 */ /* 0x040fe20000000028 */
[----:B---3--:R-:W-:Y:S01]  /*0c00*/  FFMA R57, R52, R9, R51 ;  /* 0x0000000934397223 */ /* 0x008fe20000000033 */
[----:B------:R-:W-:Y:S01]  /*0c10*/  LEA R52, R3, UR11, 0x2 ;  /* 0x0000000b03347c11 */ /* 0x000fe2000f8e10ff */
[CC--:B------:R-:W-:Y:S01]  /*0c20*/  FFMA R35, R12.reuse, R18.reuse, R35 ;  /* 0x000000120c237223 */ /* 0x0c0fe20000000023 */
[-C--:B------:R-:W-:Y:S01]  /*0c30*/  FFMA R36, R13, R18.reuse, R36 ;  /* 0x000000120d247223 */ /* 0x080fe20000000024 */
[----:B------:R-:W-:Y:S01]  /*0c40*/  FFMA R39, R15, R18, R39 ;  /* 0x000000120f277223 */ /* 0x000fe20000000027 */
[-C--:B------:R-:W-:Y:S01]  /*0c50*/  FFMA R45, R12, R19.reuse, R45 ;  /* 0x000000130c2d7223 */ /* 0x080fe2000000002d */
[-C--:B------:R-:W-:Y:S01]  /*0c60*/  FFMA R47, R13, R19.reuse, R47 ;  /* 0x000000130d2f7223 */ /* 0x080fe2000000002f */
[-C--:B------:R-:W-:Y:S01]  /*0c70*/  FFMA R53, R14, R19.reuse, R53 ;  /* 0x000000130e357223 */ /* 0x080fe20000000035 */
[----:B------:R-:W-:Y:S01]  /*0c80*/  FFMA R43, R15, R19, R43 ;  /* 0x000000130f2b7223 */ /* 0x000fe2000000002b */
[----:B------:R-:W-:Y:S04]  /*0c90*/  LDS.64 R12, [R52] ;  /* 0x00000000340c7984 */ /* 0x000fe80000000a00 */
[----:B------:R-:W3:Y:S04]  /*0ca0*/  LDS.64 R14, [R59] ;  /* 0x000000003b0e7984 */ /* 0x000ee80000000a00 */
[----:B------:R-:W4:Y:S04]  /*0cb0*/  LDS.64 R18, [R59+0x8] ;  /* 0x000008003b127984 */ /* 0x000f280000000a00 */
[----:B------:R-:W5:Y:S04]  /*0cc0*/  LDS R46, [R44+0x10] ;  /* 0x000010002c2e7984 */ /* 0x000f680000000800 */
[----:B------:R-:W5:Y:S01]  /*0cd0*/  LDS R54, [R44+0x14] ;  /* 0x000014002c367984 */ /* 0x000f620000000800 */
[----:B0-----:R-:W-:-:S03]  /*0ce0*/  FFMA R48, R8, R56, R48 ;  /* 0x0000003808307223 */ /* 0x001fc60000000030 */
[----:B------:R-:W0:Y:S01]  /*0cf0*/  LDS R51, [R44+0x18] ;  /* 0x000018002c337984 */ /* 0x000e220000000800 */
[-C--:B------:R-:W-:Y:S01]  /*0d00*/  FFMA R50, R10, R56.reuse, R50 ;  /* 0x000000380a327223 */ /* 0x080fe20000000032 */
[-C--:B------:R-:W-:Y:S01]  /*0d10*/  FFMA R49, R11, R56.reuse, R49 ;  /* 0x000000380b317223 */ /* 0x080fe20000000031 */
[----:B------:R-:W-:Y:S01]  /*0d20*/  FFMA R55, R9, R56, R55 ;  /* 0x0000003809377223 */ /* 0x000fe20000000037 */
[----:B------:R-:W0:Y:S01]  /*0d30*/  LDS R44, [R44+0x1c] ;  /* 0x00001c002c2c7984 */ /* 0x000e220000000800 */
[-C--:B-1----:R-:W-:Y:S01]  /*0d40*/  FFMA R56, R8, R38.reuse, R20 ;  /* 0x0000002608387223 */ /* 0x082fe20000000014 */
[-C--:B------:R-:W-:Y:S01]  /*0d50*/  FFMA R58, R10, R38.reuse, R21 ;  /* 0x000000260a3a7223 */ /* 0x080fe20000000015 */
[-C--:B------:R-:W-:Y:S01]  /*0d60*/  FFMA R24, R11, R38.reuse, R24 ;  /* 0x000000260b187223 */ /* 0x080fe20000000018 */
[----:B------:R-:W-:Y:S01]  /*0d70*/  FFMA R27, R9, R38, R27 ;  /* 0x00000026091b7223 */ /* 0x000fe2000000001b */
[-C--:B--2---:R-:W-:Y:S01]  /*0d80*/  FFMA R38, R8, R37.reuse, R22 ;  /* 0x0000002508267223 */ /* 0x084fe20000000016 */
[-C--:B------:R-:W-:Y:S01]  /*0d90*/  FFMA R25, R10, R37.reuse, R25 ;  /* 0x000000250a197223 */ /* 0x080fe20000000019 */
[-C--:B------:R-:W-:Y:S01]  /*0da0*/  FFMA R26, R11, R37.reuse, R26 ;  /* 0x000000250b1a7223 */ /* 0x080fe2000000001a */
[----:B------:R-:W-:Y:S01]  /*0db0*/  FFMA R37, R9, R37, R23 ;  /* 0x0000002509257223 */ /* 0x000fe20000000017 */
[----:B------:R-:W1:Y:S04]  /*0dc0*/  LDS.64 R20, [R52+0x8] ;  /* 0x0000080034147984 */ /* 0x000e680000000a00 */
[----:B------:R-:W2:Y:S01]  /*0dd0*/  LDS.64 R22, [R52+0x10] ;  /* 0x0000100034167984 */ /* 0x000ea20000000a00 */
[C---:B---3--:R-:W-:Y:S01]  /*0de0*/  FFMA R42, R12.reuse, R14, R42 ;  /* 0x0000000e0c2a7223 */ /* 0x048fe2000000002a */
[----:B------:R-:W-:Y:S01]  /*0df0*/  FFMA R41, R12, R15, R41 ;  /* 0x0000000f0c297223 */ /* 0x000fe20000000029 */
[-C--:B------:R-:W-:Y:S01]  /*0e00*/  FFMA R48, R14, R13.reuse, R48 ;  /* 0x0000000d0e307223 */ /* 0x080fe20000000030 */
[----:B------:R-:W-:Y:S01]  /*0e10*/  FFMA R50, R15, R13, R50 ;  /* 0x0000000d0f327223 */ /* 0x000fe20000000032 */
[C---:B----4-:R-:W-:Y:S01]  /*0e20*/  FFMA R40, R12.reuse, R18, R40 ;  /* 0x000000120c287223 */ /* 0x050fe20000000028 */
[----:B------:R-:W-:Y:S01]  /*0e30*/  FFMA R57, R12, R19, R57 ;  /* 0x000000130c397223 */ /* 0x000fe20000000039 */
[-C--:B------:R-:W-:Y:S01]  /*0e40*/  FFMA R49, R18, R13.reuse, R49 ;  /* 0x0000000d12317223 */ /* 0x080fe20000000031 */
[----:B------:R-:W-:Y:S01]  /*0e50*/  FFMA R55, R19, R13, R55 ;  /* 0x0000000d13377223 */ /* 0x000fe20000000037 */
[----:B------:R-:W-:Y:S01]  /*0e60*/  LEA R13, R2, UR6, 0x2 ;  /* 0x00000006020d7c11 */ /* 0x000fe2000f8e10ff */
[-C--:B-----5:R-:W-:Y:S01]  /*0e70*/  FFMA R28, R8, R46.reuse, R28 ;  /* 0x0000002e081c7223 */ /* 0x0a0fe2000000001c */
[----:B------:R-:W-:Y:S01]  /*0e80*/  LEA R12, R3, UR7, 0x2 ;  /* 0x00000007030c7c11 */ /* 0x000fe2000f8e10ff */
[-C--:B------:R-:W-:Y:S01]  /*0e90*/  FFMA R29, R10, R46.reuse, R29 ;  /* 0x0000002e0a1d7223 */ /* 0x080fe2000000001d */
[-C--:B------:R-:W-:Y:S01]  /*0ea0*/  FFMA R30, R11, R46.reuse, R30 ;  /* 0x0000002e0b1e7223 */ /* 0x080fe2000000001e */
[----:B------:R-:W-:Y:S01]  /*0eb0*/  FFMA R33, R9, R46, R33 ;  /* 0x0000002e09217223 */ /* 0x000fe20000000021 */
[CC--:B------:R-:W-:Y:S01]  /*0ec0*/  FFMA R32, R11.reuse, R54.reuse, R32 ;  /* 0x000000360b207223 */ /* 0x0c0fe20000000020 */
[-C--:B------:R-:W-:Y:S01]  /*0ed0*/  FFMA R31, R8, R54.reuse, R31 ;  /* 0x00000036081f7223 */ /* 0x080fe2000000001f */
[-C--:B0-----:R-:W-:Y:S01]  /*0ee0*/  FFMA R17, R11, R51.reuse, R17 ;  /* 0x000000330b117223 */ /* 0x081fe20000000011 */
[-C--:B------:R-:W-:Y:S01]  /*0ef0*/  FFMA R16, R10, R54.reuse, R16 ;  /* 0x000000360a107223 */ /* 0x080fe20000000010 */
[----:B------:R-:W-:Y:S01]  /*0f00*/  FFMA R34, R9, R54, R34 ;  /* 0x0000003609227223 */ /* 0x000fe20000000022 */
[CC--:B------:R-:W-:Y:S01]  /*0f10*/  FFMA R35, R8.reuse, R51.reuse, R35 ;  /* 0x0000003308237223 */ /* 0x0c0fe20000000023 */
[-C--:B------:R-:W-:Y:S01]  /*0f20*/  FFMA R11, R11, R44.reuse, R53 ;  /* 0x0000002c0b0b7223 */ /* 0x080fe20000000035 */
[-C--:B------:R-:W-:Y:S01]  /*0f30*/  FFMA R45, R8, R44.reuse, R45 ;  /* 0x0000002c082d7223 */ /* 0x080fe2000000002d */
[CC--:B------:R-:W-:Y:S01]  /*0f40*/  FFMA R47, R10.reuse, R44.reuse, R47 ;  /* 0x0000002c0a2f7223 */ /* 0x0c0fe2000000002f */
[----:B------:R-:W0:Y:S01]  /*0f50*/  LDS.64 R52, [R52+0x18] ;  /* 0x0000180034347984 */ /* 0x000e220000000a00 */
[-C--:B------:R-:W-:Y:S01]  /*0f60*/  FFMA R36, R10, R51.reuse, R36 ;  /* 0x000000330a247223 */ /* 0x080fe20000000024 */
[C---:B------:R-:W-:Y:S01]  /*0f70*/  FFMA R39, R9.reuse, R51, R39 ;  /* 0x0000003309277223 */ /* 0x040fe20000000027 */
[----:B------:R-:W-:Y:S01]  /*0f80*/  FFMA R44, R9, R44, R43 ;  /* 0x0000002c092c7223 */ /* 0x000fe2000000002b */
[----:B------:R-:W-:Y:S01]  /*0f90*/  LDS R51, [R12] ;  /* 0x000000000c337984 */ /* 0x000fe20000000800 */
[----:B-1----:R-:W-:Y:S01]  /*0fa0*/  FFMA R56, R14, R20, R56 ;  /* 0x000000140e387223 */ /* 0x002fe20000000038 */
[----:B------:R-:W-:-:S02]  /*0fb0*/  FFMA R58, R20, R15, R58 ;  /* 0x0000000f143a7223 */ /* 0x000fc4000000003a */
[----:B------:R-:W1:Y:S01]  /*0fc0*/  LDS R10, [R13] ;  /* 0x000000000d0a7984 */ /* 0x000e620000000800 */
[----:B------:R-:W-:Y:S01]  /*0fd0*/  FFMA R24, R18, R20, R24 ;  /* 0x0000001412187223 */ /* 0x000fe20000000018 */
[-C--:B--2---:R-:W-:Y:S01]  /*0fe0*/  FFMA R28, R14, R22.reuse, R28 ;  /* 0x000000160e1c7223 */ /* 0x084fe2000000001c */
[----:B------:R-:W-:Y:S01]  /*0ff0*/  FFMA R29, R22, R15, R29 ;  /* 0x0000000f161d7223 */ /* 0x000fe2000000001d */
[----:B------:R-:W2:Y:S01]  /*1000*/  LDS R9, [R13+0x4] ;  /* 0x000004000d097984 */ /* 0x000ea20000000800 */
[----:B------:R-:W-:Y:S01]  /*1010*/  FFMA R30, R18, R22, R30 ;  /* 0x00000016121e7223 */ /* 0x000fe2000000001e */
[-C--:B------:R-:W-:Y:S01]  /*1020*/  FFMA R33, R22, R19.reuse, R33 ;  /* 0x0000001316217223 */ /* 0x080fe20000000021 */
[----:B------:R-:W-:Y:S01]  /*1030*/  FFMA R27, R20, R19, R27 ;  /* 0x00000013141b7223 */ /* 0x000fe2000000001b */
[----:B------:R-:W3:Y:S01]  /*1040*/  LDS R8, [R13+0x8] ;  /* 0x000008000d087984 */ /* 0x000ee20000000800 */
[-C--:B------:R-:W-:Y:S01]  /*1050*/  FFMA R38, R14, R21.reuse, R38 ;  /* 0x000000150e267223 */ /* 0x080fe20000000026 */
[-C--:B------:R-:W-:Y:S01]  /*1060*/  FFMA R25, R15, R21.reuse, R25 ;  /* 0x000000150f197223 */ /* 0x080fe20000000019 */
[-C--:B------:R-:W-:Y:S01]  /*1070*/  FFMA R26, R18, R21.reuse, R26 ;  /* 0x00000015121a7223 */ /* 0x080fe2000000001a */
[----:B------:R-:W4:Y:S01]  /*1080*/  LDS R43, [R13+0xc] ;  /* 0x00000c000d2b7984 */ /* 0x000f220000000800 */
[C---:B------:R-:W-:Y:S01]  /*1090*/  FFMA R37, R19.reuse, R21, R37 ;  /* 0x0000001513257223 */ /* 0x040fe20000000025 */
[-C--:B------:R-:W-:Y:S01]  /*10a0*/  FFMA R34, R19, R23.reuse, R34 ;  /* 0x0000001713227223 */ /* 0x080fe20000000022 */
[-C--:B------:R-:W-:Y:S01]  /*10b0*/  FFMA R31, R14, R23.reuse, R31 ;  /* 0x000000170e1f7223 */ /* 0x080fe2000000001f */
[----:B------:R-:W5:Y:S01]  /*10c0*/  LDS R54, [R12+0x4] ;  /* 0x000004000c367984 */ /* 0x000f620000000800 */
[-C--:B------:R-:W-:Y:S01]  /*10d0*/  FFMA R16, R15, R23.reuse, R16 ;  /* 0x000000170f107223 */ /* 0x080fe20000000010 */
[----:B------:R-:W-:-:S02]  /*10e0*/  FFMA R32, R18, R23, R32 ;  /* 0x0000001712207223 */ /* 0x000fc40000000020 */
[----:B------:R-:W5:Y:S04]  /*10f0*/  LDS R22, [R12+0xc] ;  /* 0x00000c000c167984 */ /* 0x000f680000000800 */
[----:B------:R-:W5:Y:S04]  /*1100*/  LDS R46, [R12+0x8] ;  /* 0x000008000c2e7984 */ /* 0x000f680000000800 */
[----:B------:R-:W5:Y:S04]  /*1110*/  LDS R21, [R12+0x10] ;  /* 0x000010000c157984 */ /* 0x000f680000000800 */
[----:B------:R-:W5:Y:S01]  /*1120*/  LDS R20, [R12+0x14] ;  /* 0x000014000c147984 */ /* 0x000f620000000800 */
[----:B0-----:R-:W-:Y:S01]  /*1130*/  FFMA R39, R52, R19, R39 ;  /* 0x0000001334277223 */ /* 0x001fe20000000027 */
[-C--:B------:R-:W-:Y:S01]  /*1140*/  FFMA R35, R14, R52.reuse, R35 ;  /* 0x000000340e237223 */ /* 0x080fe20000000023 */
[----:B------:R-:W-:Y:S01]  /*1150*/  FFMA R36, R52, R15, R36 ;  /* 0x0000000f34247223 */ /* 0x000fe20000000024 */
[----:B------:R-:W0:Y:S01]  /*1160*/  LDS R13, [R12+0x18] ;  /* 0x000018000c0d7984 */ /* 0x000e220000000800 */
[----:B------:R-:W-:Y:S01]  /*1170*/  FFMA R17, R18, R52, R17 ;  /* 0x0000003412117223 */ /* 0x000fe20000000011 */
[-C--:B------:R-:W-:Y:S01]  /*1180*/  FFMA R45, R14, R53.reuse, R45 ;  /* 0x000000350e2d7223 */ /* 0x080fe2000000002d */
[-C--:B------:R-:W-:Y:S01]  /*1190*/  FFMA R47, R15, R53.reuse, R47 ;  /* 0x000000350f2f7223 */ /* 0x080fe2000000002f */
[----:B------:R-:W0:Y:S01]  /*11a0*/  LDS R12, [R12+0x1c] ;  /* 0x00001c000c0c7984 */ /* 0x000e220000000800 */
[-C--:B------:R-:W-:Y:S01]  /*11b0*/  FFMA R11, R18, R53.reuse, R11 ;  /* 0x00000035120b7223 */ /* 0x080fe2000000000b */
[----:B------:R-:W-:Y:S01]  /*11c0*/  FFMA R44, R19, R53, R44 ;  /* 0x00000035132c7223 */ /* 0x000fe2000000002c */
[C---:B-1----:R-:W-:Y:S01]  /*11d0*/  FFMA R42, R51.reuse, R10, R42 ;  /* 0x0000000a332a7223 */ /* 0x042fe2000000002a */
[C---:B--2---:R-:W-:Y:S01]  /*11e0*/  FFMA R41, R51.reuse, R9, R41 ;  /* 0x0000000933297223 */ /* 0x044fe20000000029 */
[C---:B---3--:R-:W-:Y:S01]  /*11f0*/  FFMA R40, R51.reuse, R8, R40 ;  /* 0x0000000833287223 */ /* 0x048fe20000000028 */
[----:B----4-:R-:W-:Y:S01]  /*1200*/  FFMA R51, R51, R43, R57 ;  /* 0x0000002b33337223 */ /* 0x010fe20000000039 */
[-C--:B-----5:R-:W-:Y:S01]  /*1210*/  FFMA R48, R10, R54.reuse, R48 ;  /* 0x000000360a307223 */ /* 0x0a0fe20000000030 */
[-C--:B------:R-:W-:Y:S01]  /*1220*/  FFMA R50, R9, R54.reuse, R50 ;  /* 0x0000003609327223 */ /* 0x080fe20000000032 */
[-C--:B------:R-:W-:Y:S01]  /*1230*/  FFMA R49, R8, R54.reuse, R49 ;  /* 0x0000003608317223 */ /* 0x080fe20000000031 */
[C---:B------:R-:W-:Y:S01]  /*1240*/  FFMA R55, R43.reuse, R54, R55 ;  /* 0x000000362b377223 */ /* 0x040fe20000000037 */
[-C--:B------:R-:W-:Y:S01]  /*1250*/  FFMA R54, R10, R22.reuse, R38 ;  /* 0x000000160a367223 */ /* 0x080fe20000000026 */
[-C--:B------:R-:W-:Y:S01]  /*1260*/  FFMA R38, R43, R22.reuse, R37 ;  /* 0x000000162b267223 */ /* 0x080fe20000000025 */
[CC--:B------:R-:W-:Y:S01]  /*1270*/  FFMA R25, R9.reuse, R22.reuse, R25 ;  /* 0x0000001609197223 */ /* 0x0c0fe20000000019 */
[----:B------:R-:W-:Y:S01]  /*1280*/  FFMA R26, R8, R22, R26 ;  /* 0x00000016081a7223 */ /* 0x000fe2000000001a */
[-C--:B------:R-:W-:Y:S01]  /*1290*/  FFMA R56, R10, R46.reuse, R56 ;  /* 0x0000002e0a387223 */ /* 0x080fe20000000038 */
[-C--:B------:R-:W-:Y:S01]  /*12a0*/  FFMA R57, R9, R46.reuse, R58 ;  /* 0x0000002e09397223 */ /* 0x080fe2000000003a */
[-C--:B------:R-:W-:Y:S01]  /*12b0*/  FFMA R24, R8, R46.reuse, R24 ;  /* 0x0000002e08187223 */ /* 0x080fe20000000018 */
[C---:B------:R-:W-:Y:S01]  /*12c0*/  FFMA R27, R43.reuse, R46, R27 ;  /* 0x0000002e2b1b7223 */ /* 0x040fe2000000001b */
        /* <DEDUP_REMOVED lines=8> */
[-C--:B0-----:R-:W-:Y:S01]  /*1350*/  FFMA R39, R43, R13.reuse, R39 ;  /* 0x0000000d2b277223 */ /* 0x081fe20000000027 */
[-C--:B------:R-:W-:Y:S01]  /*1360*/  FFMA R35, R10, R13.reuse, R35 ;  /* 0x0000000d0a237223 */ /* 0x080fe20000000023 */
[CC--:B------:R-:W-:Y:S01]  /*1370*/  FFMA R36, R9.reuse, R13.reuse, R36 ;  /* 0x0000000d09247223 */ /* 0x0c0fe20000000024 */
[----:B------:R-:W-:Y:S01]  /*1380*/  FFMA R37, R8, R13, R17 ;  /* 0x0000000d08257223 */ /* 0x000fe20000000011 */
[-C--:B------:R-:W-:Y:S01]  /*1390*/  FFMA R45, R10, R12.reuse, R45 ;  /* 0x0000000c0a2d7223 */ /* 0x080fe2000000002d */
[-C--:B------:R-:W-:Y:S01]  /*13a0*/  FFMA R47, R9, R12.reuse, R47 ;  /* 0x0000000c092f7223 */ /* 0x080fe2000000002f */
[-C--:B------:R-:W-:Y:S01]  /*13b0*/  FFMA R53, R8, R12.reuse, R11 ;  /* 0x0000000c08357223 */ /* 0x080fe2000000000b */
[----:B------:R-:W-:Y:S01]  /*13c0*/  FFMA R43, R43, R12, R44 ;  /* 0x0000000c2b2b7223 */ /* 0x000fe2000000002c */
[----:B------:R-:W-:Y:S06]  /*13d0*/  BRA.U UP0, `(.L_x_2) ;  /* 0xfffffff500207547 */ /* 0x000fec000b83ffff */
[----:B------:R-:W-:Y:S01]  /*13e0*/  BAR.SYNC.DEFER_BLOCKING 0x0 ;  /* 0x0000000000007b1d */ /* 0x000fe20000010000 */
[----:B------:R-:W-:Y:S02]  /*13f0*/  UIADD3 UR5, UPT, UPT, UR8, 0x3f, URZ ;  /* 0x0000003f08057890 */ /* 0x000fe4000fffe0ff */
[----:B------:R-:W-:Y:S02]  /*1400*/  UIADD3 UR4, UPT, UPT, UR4, 0x1, URZ ;  /* 0x0000000104047890 */ /* 0x000fe4000fffe0ff */
[----:B------:R-:W-:-:S04]  /*1410*/  USHF.R.U32.HI UR5, URZ, 0x6, UR5 ;  /* 0x00000006ff057899 */ /* 0x000fc80008011605 */
[----:B------:R-:W-:-:S09]  /*1420*/  UISETP.NE.AND UP0, UPT, UR4, UR5, UPT ;  /* 0x000000050400728c */ /* 0x000fd2000bf05270 */
[----:B------:R-:W-:Y:S05]  /*1430*/  BRA.U UP0, `(.L_x_3) ;  /* 0xffffffed00c07547 */ /* 0x000fea000b83ffff */
.L_x_0:
[----:B------:R-:W0:Y:S01]  /*1440*/  LDC R0, c[0x0][0x39c] ;  /* 0x0000e700ff007b82 */ /* 0x000e220000000800 */
[----:B------:R-:W1:Y:S01]  /*1450*/  LDCU UR5, c[0x0][0x3a0] ;  /* 0x00007400ff0577ac */ /* 0x000e620008000800 */
[C---:B------:R-:W-:Y:S02]  /*1460*/  IADD3 R6, PT, PT, R4.reuse, 0x1, RZ ;  /* 0x0000000104067810 */ /* 0x040fe40007ffe0ff */
[C---:B------:R-:W-:Y:S02]  /*1470*/  IADD3 R11, PT, PT, R5.reuse, 0x1, RZ ;  /* 0x00000001050b7810 */ /* 0x040fe40007ffe0ff */
[----:B------:R-:W-:Y:S02]  /*1480*/  IADD3 R8, PT, PT, R4, 0x3, RZ ;  /* 0x0000000304087810 */ /* 0x000fe40007ffe0ff */
[----:B------:R-:W3:Y:S01]  /*1490*/  S2UR UR4, SR_CTAID.Z ;  /* 0x00000000000479c3 */ /* 0x000ee20000002700 */
[----:B------:R-:W-:-:S07]  /*14a0*/  IADD3 R15, PT, PT, R5, 0x3, RZ ;  /* 0x00000003050f7810 */ /* 0x000fce0007ffe0ff */
[----:B------:R-:W4:Y:S01]  /*14b0*/  LDC.64 R2, c[0x0][0x390] ;  /* 0x0000e400ff027b82 */ /* 0x000f220000000a00 */
[----:B-1----:R-:W-:Y:S01]  /*14c0*/  ISETP.GE.AND P2, PT, R6, UR5, PT ;  /* 0x0000000506007c0c */ /* 0x002fe2000bf46270 */
[C---:B------:R-:W-:Y:S01]  /*14d0*/  VIADD R6, R4.reuse, 0x2 ;  /* 0x0000000204067836 */ /* 0x040fe20000000000 */
[----:B------:R-:W-:Y:S02]  /*14e0*/  ISETP.GE.AND P5, PT, R4, UR5, PT ;  /* 0x0000000504007c0c */ /* 0x000fe4000bfa6270 */
[CC--:B0-----:R-:W-:Y:S02]  /*14f0*/  ISETP.GE.OR P6, PT, R5.reuse, R0.reuse, P2 ;  /* 0x000000000500720c */ /* 0x0c1fe400017c6670 */
[CC--:B------:R-:W-:Y:S02]  /*1500*/  ISETP.LT.AND P5, PT, R5.reuse, R0.reuse, !P5 ;  /* 0x000000000500720c */ /* 0x0c0fe40006fa1270 */
[----:B------:R-:W-:Y:S02]  /*1510*/  ISETP.GE.AND P1, PT, R6, UR5, PT ;  /* 0x0000000506007c0c */ /* 0x000fe4000bf26270 */
[CC--:B------:R-:W-:Y:S01]  /*1520*/  ISETP.GE.AND P4, PT, R5.reuse, R0.reuse, PT ;  /* 0x000000000500720c */ /* 0x0c0fe20003f86270 */
[----:B---3--:R-:W-:Y:S01]  /*1530*/  IMAD R7, R0, UR4, R5 ;  /* 0x0000000400077c24 */ /* 0x008fe2000f8e0205 */
[----:B------:R-:W-:-:S02]  /*1540*/  ISETP.GE.OR P0, PT, R5, R0, P1 ;  /* 0x000000000500720c */ /* 0x000fc40000f06670 */
[----:B------:R-:W-:Y:S01]  /*1550*/  ISETP.GE.AND P3, PT, R11, R0, PT ;  /* 0x000000000b00720c */ /* 0x000fe20003f66270 */
[----:B------:R-:W-:Y:S02]  /*1560*/  IMAD R9, R7, UR5, R4 ;  /* 0x0000000507097c24 */ /* 0x000fe4000f8e0204 */
[----:B------:R-:W-:Y:S02]  /*1570*/  @!P6 F2FP.F16.F32.PACK_AB R41, RZ, R41 ;  /* 0x00000029ff29e23e */ /* 0x000fe400000000ff */
[----:B------:R-:W-:Y:S01]  /*1580*/  @P5 F2FP.F16.F32.PACK_AB R42, RZ, R42 ;  /* 0x0000002aff2a523e */ /* 0x000fe200000000ff */
[----:B----4-:R-:W-:Y:S01]  /*1590*/  IMAD.WIDE R6, R9, 0x2, R2 ;  /* 0x0000000209067825 */ /* 0x010fe200078e0202 */
[----:B------:R-:W-:Y:S02]  /*15a0*/  ISETP.GE.OR P4, PT, R8, UR5, P4 ;  /* 0x0000000508007c0c */ /* 0x000fe4000a786670 */
[----:B------:R-:W-:Y:S02]  /*15b0*/  ISETP.GE.OR P3, PT, R4, UR5, P3 ;  /* 0x0000000504007c0c */ /* 0x000fe40009f66670 */
[----:B--2---:R-:W-:Y:S01]  /*15c0*/  @!P6 STG.E.U16 desc[UR12][R6.64+0x2], R41 ;  /* 0x000002290600e986 */ /* 0x004fe2000c10150c */
[----:B------:R-:W-:-:S02]  /*15d0*/  ISETP.GE.OR P6, PT, R11, R0, P2 ;  /* 0x000000000b00720c */ /* 0x000fc400017c6670 */
[----:B------:R-:W-:Y:S01]  /*15e0*/  @!P0 F2FP.F16.F32.PACK_AB R40, RZ, R40 ;  /* 0x00000028ff28823e */ /* 0x000fe200000000ff */
[----:B------:R-:W-:Y:S01]  /*15f0*/  @P5 STG.E.U16 desc[UR12][R6.64], R42 ;  /* 0x0000002a06005986 */ /* 0x000fe2000c10150c */
[----:B------:R-:W-:Y:S02]  /*1600*/  ISETP.GE.OR P5, PT, R11, R0, P1 ;  /* 0x000000000b00720c */ /* 0x000fe40000fa6670 */
[----:B------:R-:W-:Y:S01]  /*1610*/  IADD3 R13, PT, PT, R9, UR5, RZ ;  /* 0x00000005090d7c10 */ /* 0x000fe2000fffe0ff */
[----:B------:R-:W-:Y:S01]  /*1620*/  @!P0 STG.E.U16 desc[UR12][R6.64+0x4], R40 ;  /* 0x0000042806008986 */ /* 0x000fe2000c10150c */
[----:B------:R-:W-:Y:S02]  /*1630*/  @!P4 F2FP.F16.F32.PACK_AB R51, RZ, R51 ;  /* 0x00000033ff33c23e */ /* 0x000fe400000000ff */
[----:B------:R-:W-:Y:S01]  /*1640*/  ISETP.GE.AND P0, PT, R8, UR5, PT ;  /* 0x0000000508007c0c */ /* 0x000fe2000bf06270 */
[----:B------:R-:W-:Y:S01]  /*1650*/  IMAD.WIDE R8, R13, 0x2, R2 ;  /* 0x000000020d087825 */ /* 0x000fe200078e0202 */
[----:B------:R-:W-:Y:S01]  /*1660*/  @!P3 F2FP.F16.F32.PACK_AB R48, RZ, R48 ;  /* 0x00000030ff30b23e */ /* 0x000fe200000000ff */
[----:B------:R0:W-:Y:S01]  /*1670*/  @!P4 STG.E.U16 desc[UR12][R6.64+0x6], R51 ;  /* 0x000006330600c986 */ /* 0x0001e2000c10150c */
[----:B------:R-:W-:-:S02]  /*1680*/  @!P6 F2FP.F16.F32.PACK_AB R50, RZ, R50 ;  /* 0x00000032ff32e23e */ /* 0x000fc400000000ff */
[-C--:B------:R-:W-:Y:S01]  /*1690*/  ISETP.GE.OR P4, PT, R11, R0.reuse, P0 ;  /* 0x000000000b00720c */ /* 0x080fe20000786670 */
[----:B------:R-:W-:Y:S01]  /*16a0*/  @!P3 STG.E.U16 desc[UR12][R8.64], R48 ;  /* 0x000000300800b986 */ /* 0x000fe2000c10150c */
[----:B------:R-:W-:Y:S02]  /*16b0*/  @!P5 F2FP.F16.F32.PACK_AB R49, RZ, R49 ;  /* 0x00000031ff31d23e */ /* 0x000fe400000000ff */
[----:B------:R-:W-:Y:S01]  /*16c0*/  ISETP.GE.AND P3, PT, R4, UR5, PT ;  /* 0x0000000504007c0c */ /* 0x000fe2000bf66270 */
[----:B------:R-:W-:Y:S01]  /*16d0*/  @!P6 STG.E.U16 desc[UR12][R8.64+0x2], R50 ;  /* 0x000002320800e986 */ /* 0x000fe2000c10150c */
[----:B------:R-:W-:Y:S02]  /*16e0*/  IADD3 R11, PT, PT, R5, 0x2, RZ ;  /* 0x00000002050b7810 */ /* 0x000fe40007ffe0ff */
[----:B------:R-:W-:Y:S01]  /*16f0*/  IADD3 R13, PT, PT, R13, UR5, RZ ;  /* 0x000000050d0d7c10 */ /* 0x000fe2000fffe0ff */
[----:B------:R-:W-:Y:S01]  /*1700*/  @!P5 STG.E.U16 desc[UR12][R8.64+0x4], R49 ;  /* 0x000004310800d986 */ /* 0x000fe2000c10150c */
[----:B------:R-:W-:-:S02]  /*1710*/  ISETP.GE.OR P6, PT, R11, R0, P3 ;  /* 0x000000000b00720c */ /* 0x000fc40001fc6670 */
[----:B------:R-:W-:Y:S01]  /*1720*/  ISETP.GE.OR P5, PT, R11, R0, P2 ;  /* 0x000000000b00720c */ /* 0x000fe200017a6670 */
[C---:B0-----:R-:W-:Y:S01]  /*1730*/  IMAD.WIDE R6, R13.reuse, 0x2, R2 ;  /* 0x000000020d067825 */ /* 0x041fe200078e0202 */
[----:B------:R-:W-:Y:S02]  /*1740*/  @!P4 F2FP.F16.F32.PACK_AB R55, RZ, R55 ;  /* 0x00000037ff37c23e */ /* 0x000fe400000000ff */
[----:B------:R-:W-:-:S03]  /*1750*/  IADD3 R13, PT, PT, R13, UR5, RZ ;  /* 0x000000050d0d7c10 */ /* 0x000fc6000fffe0ff */
[----:B------:R0:W-:Y:S01]  /*1760*/  @!P4 STG.E.U16 desc[UR12][R8.64+0x6], R55 ;  /* 0x000006370800c986 */ /* 0x0001e2000c10150c */
[----:B------:R-:W-:-:S03]  /*1770*/  ISETP.GE.OR P4, PT, R11, R0, P1 ;  /* 0x000000000b00720c */ /* 0x000fc60000f86670 */
[----:B------:R-:W-:Y:S02]  /*1780*/  @!P6 F2FP.F16.F32.PACK_AB R56, RZ, R56 ;  /* 0x00000038ff38e23e */ /* 0x000fe400000000ff */
[----:B------:R-:W-:-:S03]  /*1790*/  @!P5 F2FP.F16.F32.PACK_AB R57, RZ, R57 ;  /* 0x00000039ff39d23e */ /* 0x000fc600000000ff */
[----:B------:R-:W-:Y:S01]  /*17a0*/  @!P6 STG.E.U16 desc[UR12][R6.64], R56 ;  /* 0x000000380600e986 */ /* 0x000fe2000c10150c */
[-C--:B------:R-:W-:Y:S01]  /*17b0*/  ISETP.GE.OR P6, PT, R11, R0.reuse, P0 ;  /* 0x000000000b00720c */ /* 0x080fe200007c6670 */
[----:B------:R-:W-:Y:S02]  /*17c0*/  VIADD R11, R5, 0x4 ;  /* 0x00000004050b7836 */ /* 0x000fe40000000000 */
[----:B------:R-:W-:Y:S01]  /*17d0*/  @!P5 STG.E.U16 desc[UR12][R6.64+0x2], R57 ;  /* 0x000002390600d986 */ /* 0x000fe2000c10150c */
[----:B------:R-:W-:Y:S01]  /*17e0*/  ISETP.GE.OR P5, PT, R15, R0, P3 ;  /* 0x000000000f00720c */ /* 0x000fe20001fa6670 */
[C---:B0-----:R-:W-:Y:S01]  /*17f0*/  IMAD.WIDE R8, R13.reuse, 0x2, R2 ;  /* 0x000000020d087825 */ /* 0x041fe200078e0202 */
[----:B------:R-:W-:Y:S02]  /*1800*/  @!P4 F2FP.F16.F32.PACK_AB R24, RZ, R24 ;  /* 0x00000018ff18c23e */ /* 0x000fe400000000ff */
[----:B------:R-:W-:-:S03]  /*1810*/  IADD3 R13, PT, PT, R13, UR5, RZ ;  /* 0x000000050d0d7c10 */ /* 0x000fc6000fffe0ff */
[----:B------:R-:W-:Y:S01]  /*1820*/  @!P4 STG.E.U16 desc[UR12][R6.64+0x4], R24 ;  /* 0x000004180600c986 */ /* 0x000fe2000c10150c */
[----:B------:R-:W-:Y:S02]  /*1830*/  ISETP.GE.OR P4, PT, R15, R0, P2 ;  /* 0x000000000f00720c */ /* 0x000fe40001786670 */
[----:B------:R-:W-:-:S03]  /*1840*/  @!P6 F2FP.F16.F32.PACK_AB R27, RZ, R27 ;  /* 0x0000001bff1be23e */ /* 0x000fc600000000ff */
[----:B------:R-:W-:Y:S02]  /*1850*/  @!P5 F2FP.F16.F32.PACK_AB R54, RZ, R54 ;  /* 0x00000036ff36d23e */ /* 0x000fe400000000ff */
[----:B------:R0:W-:Y:S01]  /*1860*/  @!P6 STG.E.U16 desc[UR12][R6.64+0x6], R27 ;  /* 0x0000061b0600e986 */ /* 0x0001e2000c10150c */
[----:B------:R-:W-:-:S03]  /*1870*/  ISETP.GE.OR P6, PT, R15, R0, P1 ;  /* 0x000000000f00720c */ /* 0x000fc60000fc6670 */
[----:B------:R-:W-:Y:S01]  /*1880*/  @!P5 STG.E.U16 desc[UR12][R8.64], R54 ;  /* 0x000000360800d986 */ /* 0x000fe2000c10150c */
[----:B------:R-:W-:Y:S02]  /*1890*/  ISETP.GE.OR P5, PT, R15, R0, P0 ;  /* 0x000000000f00720c */ /* 0x000fe400007a6670 */
[----:B------:R-:W-:Y:S02]  /*18a0*/  @!P4 F2FP.F16.F32.PACK_AB R25, RZ, R25 ;  /* 0x00000019ff19c23e */ /* 0x000fe400000000ff */
[----:B------:R-:W-:-:S03]  /*18b0*/  IADD3 R15, PT, PT, R5, 0x6, RZ ;  /* 0x00000006050f7810 */ /* 0x000fc60007ffe0ff */
[----:B------:R-:W-:Y:S01]  /*18c0*/  @!P4 STG.E.U16 desc[UR12][R8.64+0x2], R25 ;  /* 0x000002190800c986 */ /* 0x000fe2000c10150c */
[----:B------:R-:W-:Y:S01]  /*18d0*/  ISETP.GE.OR P4, PT, R11, R0, P3 ;  /* 0x000000000b00720c */ /* 0x000fe20001f86670 */
[C---:B0-----:R-:W-:Y:S01]  /*18e0*/  IMAD.WIDE R6, R13.reuse, 0x2, R2 ;  /* 0x000000020d067825 */ /* 0x041fe200078e0202 */
[----:B------:R-:W-:Y:S02]  /*18f0*/  @!P6 F2FP.F16.F32.PACK_AB R26, RZ, R26 ;  /* 0x0000001aff1ae23e */ /* 0x000fe400000000ff */
[----:B------:R-:W-:Y:S02]  /*1900*/  IADD3 R13, PT, PT, R13, UR5, RZ ;  /* 0x000000050d0d7c10 */ /* 0x000fe4000fffe0ff */
[----:B------:R-:W-:Y:S01]  /*1910*/  @!P5 F2FP.F16.F32.PACK_AB R38, RZ, R38 ;  /* 0x00000026ff26d23e */ /* 0x000fe200000000ff */
[----:B------:R-:W-:Y:S01]  /*1920*/  @!P6 STG.E.U16 desc[UR12][R8.64+0x4], R26 ;  /* 0x0000041a0800e986 */ /* 0x000fe2000c10150c */
[----:B------:R-:W-:-:S03]  /*1930*/  ISETP.GE.OR P6, PT, R11, R0, P2 ;  /* 0x000000000b00720c */ /* 0x000fc600017c6670 */
[----:B------:R0:W-:Y:S01]  /*1940*/  @!P5 STG.E.U16 desc[UR12][R8.64+0x6], R38 ;  /* 0x000006260800d986 */ /* 0x0001e2000c10150c */
[----:B------:R-:W-:Y:S02]  /*1950*/  ISETP.GE.OR P5, PT, R11, R0, P1 ;  /* 0x000000000b00720c */ /* 0x000fe40000fa6670 */
[----:B------:R-:W-:-:S05]  /*1960*/  @!P4 F2FP.F16.F32.PACK_AB R28, RZ, R28 ;  /* 0x0000001cff1cc23e */ /* 0x000fca00000000ff */
[----:B------:R-:W-:Y:S01]  /*1970*/  @!P4 STG.E.U16 desc[UR12][R6.64], R28 ;  /* 0x0000001c0600c986 */ /* 0x000fe2000c10150c */
[----:B------:R-:W-:Y:S02]  /*1980*/  ISETP.GE.OR P4, PT, R11, R0, P0 ;  /* 0x000000000b00720c */ /* 0x000fe40000786670 */
[----:B------:R-:W-:Y:S01]  /*1990*/  @!P6 F2FP.F16.F32.PACK_AB R29, RZ, R29 ;  /* 0x0000001dff1de23e */ /* 0x000fe200000000ff */
[----:B0-----:R-:W-:Y:S01]  /*19a0*/  IMAD.WIDE R8, R13, 0x2, R2 ;  /* 0x000000020d087825 */ /* 0x001fe200078e0202 */
[----:B------:R-:W-:Y:S02]  /*19b0*/  IADD3 R11, PT, PT, R5, 0x5, RZ ;  /* 0x00000005050b7810 */ /* 0x000fe40007ffe0ff */
[----:B------:R-:W-:Y:S01]  /*19c0*/  @!P5 F2FP.F16.F32.PACK_AB R30, RZ, R30 ;  /* 0x0000001eff1ed23e */ /* 0x000fe200000000ff */
[----:B------:R-:W-:Y:S01]  /*19d0*/  @!P6 STG.E.U16 desc[UR12][R6.64+0x2], R29 ;  /* 0x0000021d0600e986 */ /* 0x000fe2000c10150c */
[-C--:B------:R-:W-:Y:S02]  /*19e0*/  ISETP.GE.OR P6, PT, R11, R0.reuse, P3 ;  /* 0x000000000b00720c */ /* 0x080fe40001fc6670 */
[----:B------:R-:W-:Y:S01]  /*19f0*/  IADD3 R13, PT, PT, R13, UR5, RZ ;  /* 0x000000050d0d7c10 */ /* 0x000fe2000fffe0ff */
[----:B------:R-:W-:Y:S01]  /*1a00*/  @!P5 STG.E.U16 desc[UR12][R6.64+0x4], R30 ;  /* 0x0000041e0600d986 */ /* 0x000fe2000c10150c */
[----:B------:R-:W-:-:S02]  /*1a10*/  ISETP.GE.OR P5, PT, R11, R0, P2 ;  /* 0x000000000b00720c */ /* 0x000fc400017a6670 */
[----:B------:R-:W-:-:S05]  /*1a20*/  @!P4 F2FP.F16.F32.PACK_AB R33, RZ, R33 ;  /* 0x00000021ff21c23e */ /* 0x000fca00000000ff */
[----:B------:R0:W-:Y:S01]  /*1a30*/  @!P4 STG.E.U16 desc[UR12][R6.64+0x6], R33 ;  /* 0x000006210600c986 */ /* 0x0001e2000c10150c */
[----:B------:R-:W-:Y:S02]  /*1a40*/  ISETP.GE.OR P4, PT, R11, R0, P1 ;  /* 0x000000000b00720c */ /* 0x000fe40000f86670 */
[----:B------:R-:W-:-:S03]  /*1a50*/  @!P6 F2FP.F16.F32.PACK_AB R31, RZ, R31 ;  /* 0x0000001fff1fe23e */ /* 0x000fc600000000ff */
[----:B------:R-:W-:Y:S02]  /*1a60*/  @!P5 F2FP.F16.F32.PACK_AB R46, RZ, R46 ;  /* 0x0000002eff2ed23e */ /* 0x000fe400000000ff */
[----:B------:R1:W-:Y:S01]  /*1a70*/  @!P6 STG.E.U16 desc[UR12][R8.64], R31 ;  /* 0x0000001f0800e986 */ /* 0x0003e2000c10150c */
[----:B------:R-:W-:-:S03]  /*1a80*/  ISETP.GE.OR P6, PT, R11, R0, P0 ;  /* 0x000000000b00720c */ /* 0x000fc600007c6670 */
[----:B------:R1:W-:Y:S01]  /*1a90*/  @!P5 STG.E.U16 desc[UR12][R8.64+0x2], R46 ;  /* 0x0000022e0800d986 */ /* 0x0003e2000c10150c */
[----:B------:R-:W-:Y:S02]  /*1aa0*/  ISETP.GE.OR P5, PT, R15, R0, P3 ;  /* 0x000000000f00720c */ /* 0x000fe40001fa6670 */
[----:B------:R-:W-:Y:S02]  /*1ab0*/  @!P4 F2FP.F16.F32.PACK_AB R32, RZ, R32 ;  /* 0x00000020ff20c23e */ /* 0x000fe400000000ff */
[----:B0-----:R-:W-:Y:S01]  /*1ac0*/  IADD3 R7, PT, PT, R5, 0x7, RZ ;  /* 0x0000000705077810 */ /* 0x001fe20007ffe0ff */
[C-C-:B------:R-:W-:Y:S01]  /*1ad0*/  IMAD.WIDE R4, R13.reuse, 0x2, R2.reuse ;  /* 0x000000020d047825 */ /* 0x140fe200078e0202 */
[----:B------:R-:W-:Y:S01]  /*1ae0*/  IADD3 R13, PT, PT, R13, UR5, RZ ;  /* 0x000000050d0d7c10 */ /* 0x000fe2000fffe0ff */
[----:B------:R1:W-:Y:S01]  /*1af0*/  @!P4 STG.E.U16 desc[UR12][R8.64+0x4], R32 ;  /* 0x000004200800c986 */ /* 0x0003e2000c10150c */
[----:B------:R-:W-:Y:S02]  /*1b00*/  ISETP.GE.OR P4, PT, R15, R0, P2 ;  /* 0x000000000f00720c */ /* 0x000fe40001786670 */
[----:B------:R-:W-:Y:S01]  /*1b10*/  @!P6 F2FP.F16.F32.PACK_AB R34, RZ, R34 ;  /* 0x00000022ff22e23e */ /* 0x000fe200000000ff */
[----:B------:R-:W-:Y:S01]  /*1b20*/  IMAD.WIDE R2, R13, 0x2, R2 ;  /* 0x000000020d027825 */ /* 0x000fe200078e0202 */
[----:B------:R-:W-:-:S02]  /*1b30*/  ISETP.GE.OR P3, PT, R7, R0, P3 ;  /* 0x000000000700720c */ /* 0x000fc40001f66670 */
[----:B------:R-:W-:Y:S01]  /*1b40*/  @!P5 F2FP.F16.F32.PACK_AB R35, RZ, R35 ;  /* 0x00000023ff23d23e */ /* 0x000fe200000000ff */
[----:B------:R1:W-:Y:S01]  /*1b50*/  @!P6 STG.E.U16 desc[UR12][R8.64+0x6], R34 ;  /* 0x000006220800e986 */ /* 0x0003e2000c10150c */
[-C--:B------:R-:W-:Y:S02]  /*1b60*/  ISETP.GE.OR P6, PT, R15, R0.reuse, P1 ;  /* 0x000000000f00720c */ /* 0x080fe40000fc6670 */
[-C--:B------:R-:W-:Y:S01]  /*1b70*/  ISETP.GE.OR P2, PT, R7, R0.reuse, P2 ;  /* 0x000000000700720c */ /* 0x080fe20001746670 */
[----:B------:R1:W-:Y:S01]  /*1b80*/  @!P5 STG.E.U16 desc[UR12][R4.64], R35 ;  /* 0x000000230400d986 */ /* 0x0003e2000c10150c */
[-C--:B------:R-:W-:Y:S02]  /*1b90*/  ISETP.GE.OR P5, PT, R15, R0.reuse, P0 ;  /* 0x000000000f00720c */ /* 0x080fe400007a6670 */
[CC--:B------:R-:W-:Y:S02]  /*1ba0*/  ISETP.GE.OR P1, PT, R7.reuse, R0.reuse, P1 ;  /* 0x000000000700720c */ /* 0x0c0fe40000f26670 */
[----:B------:R-:W-:-:S02]  /*1bb0*/  ISETP.GE.OR P0, PT, R7, R0, P0 ;  /* 0x000000000700720c */ /* 0x000fc40000706670 */
[----:B------:R-:W-:Y:S02]  /*1bc0*/  @!P4 F2FP.F16.F32.PACK_AB R36, RZ, R36 ;  /* 0x00000024ff24c23e */ /* 0x000fe400000000ff */
[----:B------:R-:W-:Y:S02]  /*1bd0*/  @!P3 F2FP.F16.F32.PACK_AB R45, RZ, R45 ;  /* 0x0000002dff2db23e */ /* 0x000fe400000000ff */
[----:B------:R-:W-:Y:S01]  /*1be0*/  @!P6 F2FP.F16.F32.PACK_AB R37, RZ, R37 ;  /* 0x00000025ff25e23e */ /* 0x000fe200000000ff */
[----:B------:R1:W-:Y:S01]  /*1bf0*/  @!P4 STG.E.U16 desc[UR12][R4.64+0x2], R36 ;  /* 0x000002240400c986 */ /* 0x0003e2000c10150c */
[----:B------:R-:W-:Y:S02]  /*1c00*/  @!P2 F2FP.F16.F32.PACK_AB R47, RZ, R47 ;  /* 0x0000002fff2fa23e */ /* 0x000fe400000000ff */
[----:B------:R-:W-:Y:S01]  /*1c10*/  @!P5 F2FP.F16.F32.PACK_AB R39, RZ, R39 ;  /* 0x00000027ff27d23e */ /* 0x000fe200000000ff */
[----:B------:R1:W-:Y:S01]  /*1c20*/  @!P6 STG.E.U16 desc[UR12][R4.64+0x4], R37 ;  /* 0x000004250400e986 */ /* 0x0003e2000c10150c */
[----:B------:R-:W-:-:S03]  /*1c30*/  @!P1 F2FP.F16.F32.PACK_AB R53, RZ, R53 ;  /* 0x00000035ff35923e */ /* 0x000fc600000000ff */
[----:B------:R1:W-:Y:S04]  /*1c40*/  @!P5 STG.E.U16 desc[UR12][R4.64+0x6], R39 ;  /* 0x000006270400d986 */ /* 0x0003e8000c10150c */
[----:B------:R1:W-:Y:S04]  /*1c50*/  @!P3 STG.E.U16 desc[UR12][R2.64], R45 ;  /* 0x0000002d0200b986 */ /* 0x0003e8000c10150c */
[----:B------:R1:W-:Y:S04]  /*1c60*/  @!P2 STG.E.U16 desc[UR12][R2.64+0x2], R47 ;  /* 0x0000022f0200a986 */ /* 0x0003e8000c10150c */
[----:B------:R1:W-:Y:S01]  /*1c70*/  @!P1 STG.E.U16 desc[UR12][R2.64+0x4], R53 ;  /* 0x0000043502009986 */ /* 0x0003e2000c10150c */
[----:B------:R-:W-:Y:S05]  /*1c80*/  @P0 EXIT ;  /* 0x000000000000094d */ /* 0x000fea0003800000 */
[----:B------:R-:W-:-:S05]  /*1c90*/  F2FP.F16.F32.PACK_AB R43, RZ, R43 ;  /* 0x0000002bff2b723e */ /* 0x000fca00000000ff */
[----:B------:R-:W-:Y:S01]  /*1ca0*/  STG.E.U16 desc[UR12][R2.64+0x6], R43 ;  /* 0x0000062b02007986 */ /* 0x000fe2000c10150c */
[----:B------:R-:W-:Y:S05]  /*1cb0*/  EXIT ;  /* 0x000000000000794d */ /* 0x000fea0003800000 */
.L_x_4:
[----:B------:R-:W-:-:S00]  /*1cc0*/  BRA `(.L_x_4) ;  /* 0xfffffffc00fc7947 */ /* 0x000fc0000383ffff */
[----:B------:R-:W-:-:S00]  /*1cd0*/  NOP ;  /* 0x0000000000007918 */ /* 0x000fc00000000000 */
        /* <DEDUP_REMOVED lines=10> */
.L_x_5:


//--------------------- .nv.shared._Z10batched_mmILi64ELi8ELi4EEvPK6__halfS2_PS0_iiii --------------------------
	.section	.nv.shared._Z10batched_mmILi64ELi8ELi4EEvPK6__halfS2_PS0_iiii,"aw",@nobits
	.sectionflags	@""
	.align	4
.nv.shared._Z10batched_mmILi64ELi8ELi4EEvPK6__halfS2_PS0_iiii:
	.zero		34304


//--------------------- .nv.shared.reserved.0     --------------------------
	.section	.nv.shared.reserved.0,"aw",@nobits
	.weak		__nv_reservedSMEM_offset_0_alias
	.size		__nv_reservedSMEM_offset_0_alias, 0, 64
	.other		__nv_reservedSMEM_offset_0_alias,@"STO_CUDA_RESERVED_SHARED STV_DEFAULT"
__nv_reservedSMEM_offset_0_alias:
	.zero		0
	.zero		64


//--------------------- .nv.constant0._Z10batched_mmILi64ELi8ELi4EEvPK6__halfS2_PS0_iiii --------------------------
	.section	.nv.constant0._Z10batched_mmILi64ELi8ELi4EEvPK6__halfS2_PS0_iiii,"a",@progbits
	.sectionflags	@""
	.align	4
.nv.constant0._Z10batched_mmILi64ELi8ELi4EEvPK6__halfS2_PS0_iiii:
	.zero		936


//--------------------- SYMBOLS --------------------------

	.type		.nv.reservedSmem.offset0,@object
	.size		.nv.reservedSmem.offset0,0x4
	.type		.nv.reservedSmem.cap,@object
	.size		.nv.reservedSmem.cap,0x4
